	.target	sm_100a

	.elftype	@"ET_EXEC"


//--------------------- .note.nv.tkinfo           --------------------------
	.section	.note.nv.tkinfo,"",@"SHT_NOTE"
	.sectionflags	@"SHF_NOTE_NV_TKINFO"
	.tkinfo
        /*0018*/ 	.word	0x00000002
        /*0030*/ 	.string	""
        /*0030*/ 	.string	"ptxas"
        /*0030*/ 	.string	"Cuda compilation tools, release 13.0, V13.0.88"
        /*0030*/ 	.string	"Build cuda_13.0.r13.0/compiler.36424714_0"
        /*0030*/ 	.string	"-arch sm_100a -m 64 "



//--------------------- .note.nv.cuinfo           --------------------------
	.section	.note.nv.cuinfo,"",@"SHT_NOTE"
	.sectionflags	@"SHF_NOTE_NV_CUINFO"
        /*0018*/ 	.short	0x0002
        /*001a*/ 	.short	0x0064
        /*001c*/ 	.short	0x0082
	.zero		2


//--------------------- .nv.info                  --------------------------
	.section	.nv.info,"",@"SHT_CUDA_INFO"
	.align	4


	//----- nvinfo : EIATTR_REGCOUNT
	.align		4
        /*0000*/ 	.byte	0x04, 0x2f
        /*0002*/ 	.short	(.L_20 - .L_19)
	.align		4
.L_19:
        /*0004*/ 	.word	index@(_ZN7cutlass13device_kernelINS_4gemm6kernel13GemmUniversalIN4cute5tupleIJiiiiEEENS1_10collective13CollectiveMmaINS1_35MainloopSm100TmaUmmaWarpSpecializedILi14ELi2ELi2ENS5_IJNS4_1CILi1EEESB_SB_EEEEENS5_IJNSA_ILi128EEENSA_ILi256EEENSA_ILi32EEEEEEaNS5_IJlSB_lEEEaSI_NS4_8TiledMMAINS4_8MMA_AtomIJNS4_15SM100_MMA_S8_SSIaaiLi128ELi256ELNS4_4UMMA5MajorE0ELSN_0ELNSM_8SaturateE0EEEEEENS4_6LayoutISC_NS5_IJNSA_ILi0EEESS_SS_EEEEENS5_IJNS4_10UnderscoreESV_SV_EEEEENS4_13SM90_TMA_LOADENS4_14ComposedLayoutINS4_7SwizzleILi1ELi4ELi3EEENS4_18smem_ptr_flag_bitsILi8EEENSR_INS5_IJNSA_ILi8EEESG_EEENS5_IJSG_SB_EEEEEEEvNS4_8identityESY_S18_vS19_EENS_8epilogue10collective18CollectiveEpilogueINS1B_23Sm100TmaWarpSpecializedILi4ELi2ELi64ELb0ELb0EEEJSH_NS5_IJNSR_ISE_SB_EENSR_INSA_ILi64EEESB_EEEEEaSI_aSI_NS1B_6fusion15FusionCallbacksIS1F_NS1K_17LinearCombinationIaiaiLNS_15FloatRoundStyleE2EEESH_S1J_JEEENS4_5SM1004TMEM4LOAD26SM100_TMEM_LOAD_32dp32b64xESY_NSZ_INS10_ILi2ELi4ELi3EEES13_NSR_INS5_IJS14_S1H_EEENS5_IJS1H_SB_EEEEEEENS4_39AutoVectorizingCopyWithAssumedAlignmentILi128EEENS4_14SM90_TMA_STOREES1Y_S20_S20_EEEvvEEEEvNT_6ParamsE)
        /*0008*/ 	.word	0x000000af


	//----- nvinfo : EIATTR_FRAME_SIZE
	.align		4
.L_20:
        /*000c*/ 	.byte	0x04, 0x11
        /*000e*/ 	.short	(.L_22 - .L_21)
	.align		4
.L_21:
        /*0010*/ 	.word	index@($__internal_2_$__cuda_sm10x_tcgen05_guardrail_trap_unallocated_columns_being_dealloced)
        /*0014*/ 	.word	0x00000000


	//----- nvinfo : EIATTR_FRAME_SIZE
	.align		4
.L_22:
        /*0018*/ 	.byte	0x04, 0x11
        /*001a*/ 	.short	(.L_24 - .L_23)
	.align		4
.L_23:
        /*001c*/ 	.word	index@($__internal_1_$__cuda_sm10x_tcgen05_guardrail_trap_phase_invalid_during_alloc)
        /*0020*/ 	.word	0x00000000


	//----- nvinfo : EIATTR_FRAME_SIZE
	.align		4
.L_24:
        /*0024*/ 	.byte	0x04, 0x11
        /*0026*/ 	.short	(.L_26 - .L_25)
	.align		4
.L_25:
        /*0028*/ 	.word	index@($__internal_0_$__cuda_sm10x_tcgen05_guardrail_trap_col_being_dealloced_not_returned_by_alloc)
        /*002c*/ 	.word	0x00000000


	//----- nvinfo : EIATTR_FRAME_SIZE
	.align		4
.L_26:
        /*0030*/ 	.byte	0x04, 0x11
        /*0032*/ 	.short	(.L_28 - .L_27)
	.align		4
.L_27:
        /*0034*/ 	.word	index@(_ZN7cutlass13device_kernelINS_4gemm6kernel13GemmUniversalIN4cute5tupleIJiiiiEEENS1_10collective13CollectiveMmaINS1_35MainloopSm100TmaUmmaWarpSpecializedILi14ELi2ELi2ENS5_IJNS4_1CILi1EEESB_SB_EEEEENS5_IJNSA_ILi128EEENSA_ILi256EEENSA_ILi32EEEEEEaNS5_IJlSB_lEEEaSI_NS4_8TiledMMAINS4_8MMA_AtomIJNS4_15SM100_MMA_S8_SSIaaiLi128ELi256ELNS4_4UMMA5MajorE0ELSN_0ELNSM_8SaturateE0EEEEEENS4_6LayoutISC_NS5_IJNSA_ILi0EEESS_SS_EEEEENS5_IJNS4_10UnderscoreESV_SV_EEEEENS4_13SM90_TMA_LOADENS4_14ComposedLayoutINS4_7SwizzleILi1ELi4ELi3EEENS4_18smem_ptr_flag_bitsILi8EEENSR_INS5_IJNSA_ILi8EEESG_EEENS5_IJSG_SB_EEEEEEEvNS4_8identityESY_S18_vS19_EENS_8epilogue10collective18CollectiveEpilogueINS1B_23Sm100TmaWarpSpecializedILi4ELi2ELi64ELb0ELb0EEEJSH_NS5_IJNSR_ISE_SB_EENSR_INSA_ILi64EEESB_EEEEEaSI_aSI_NS1B_6fusion15FusionCallbacksIS1F_NS1K_17LinearCombinationIaiaiLNS_15FloatRoundStyleE2EEESH_S1J_JEEENS4_5SM1004TMEM4LOAD26SM100_TMEM_LOAD_32dp32b64xESY_NSZ_INS10_ILi2ELi4ELi3EEES13_NSR_INS5_IJS14_S1H_EEENS5_IJS1H_SB_EEEEEEENS4_39AutoVectorizingCopyWithAssumedAlignmentILi128EEENS4_14SM90_TMA_STOREES1Y_S20_S20_EEEvvEEEEvNT_6ParamsE)
        /*0038*/ 	.word	0x00000000


	//----- nvinfo : EIATTR_MIN_STACK_SIZE
	.align		4
.L_28:
        /*003c*/ 	.byte	0x04, 0x12
        /*003e*/ 	.short	(.L_30 - .L_29)
	.align		4
.L_29:
        /*0040*/ 	.word	index@(_ZN7cutlass13device_kernelINS_4gemm6kernel13GemmUniversalIN4cute5tupleIJiiiiEEENS1_10collective13CollectiveMmaINS1_35MainloopSm100TmaUmmaWarpSpecializedILi14ELi2ELi2ENS5_IJNS4_1CILi1EEESB_SB_EEEEENS5_IJNSA_ILi128EEENSA_ILi256EEENSA_ILi32EEEEEEaNS5_IJlSB_lEEEaSI_NS4_8TiledMMAINS4_8MMA_AtomIJNS4_15SM100_MMA_S8_SSIaaiLi128ELi256ELNS4_4UMMA5MajorE0ELSN_0ELNSM_8SaturateE0EEEEEENS4_6LayoutISC_NS5_IJNSA_ILi0EEESS_SS_EEEEENS5_IJNS4_10UnderscoreESV_SV_EEEEENS4_13SM90_TMA_LOADENS4_14ComposedLayoutINS4_7SwizzleILi1ELi4ELi3EEENS4_18smem_ptr_flag_bitsILi8EEENSR_INS5_IJNSA_ILi8EEESG_EEENS5_IJSG_SB_EEEEEEEvNS4_8identityESY_S18_vS19_EENS_8epilogue10collective18CollectiveEpilogueINS1B_23Sm100TmaWarpSpecializedILi4ELi2ELi64ELb0ELb0EEEJSH_NS5_IJNSR_ISE_SB_EENSR_INSA_ILi64EEESB_EEEEEaSI_aSI_NS1B_6fusion15FusionCallbacksIS1F_NS1K_17LinearCombinationIaiaiLNS_15FloatRoundStyleE2EEESH_S1J_JEEENS4_5SM1004TMEM4LOAD26SM100_TMEM_LOAD_32dp32b64xESY_NSZ_INS10_ILi2ELi4ELi3EEES13_NSR_INS5_IJS14_S1H_EEENS5_IJS1H_SB_EEEEEEENS4_39AutoVectorizingCopyWithAssumedAlignmentILi128EEENS4_14SM90_TMA_STOREES1Y_S20_S20_EEEvvEEEEvNT_6ParamsE)
        /*0044*/ 	.word	0x00000000
.L_30:


//--------------------- .nv.compat                --------------------------
	.section	.nv.compat,"",@"SHT_CUDA_COMPAT_INFO"
	.align	4
        /*0000*/ 	.byte	0x02, 0x09, 0x01, 0x00, 0x02, 0x02, 0x03, 0x00, 0x02, 0x05, 0x06, 0x00, 0x03, 0x07, 0x01, 0x01
        /*0010*/ 	.byte	0x02, 0x03, 0x01, 0x00, 0x02, 0x06, 0x01, 0x00, 0x04, 0x0b, 0x08, 0x00, 0x01, 0x00, 0x00, 0x00
        /*0020*/ 	.byte	0x00, 0x00, 0x00, 0x00


//--------------------- .nv.info._ZN7cutlass13device_kernelINS_4gemm6kernel13GemmUniversalIN4cute5tupleIJiiiiEEENS1_10collective13CollectiveMmaINS1_35MainloopSm100TmaUmmaWarpSpecializedILi14ELi2ELi2ENS5_IJNS4_1CILi1EEESB_SB_EEEEENS5_IJNSA_ILi128EEENSA_ILi256EEENSA_ILi32EEEEEEaNS5_IJlSB_lEEEaSI_NS4_8TiledMMAINS4_8MMA_AtomIJNS4_15SM100_MMA_S8_SSIaaiLi128ELi256ELNS4_4UMMA5MajorE0ELSN_0ELNSM_8SaturateE0EEEEEENS4_6LayoutISC_NS5_IJNSA_ILi0EEESS_SS_EEEEENS5_IJNS4_10UnderscoreESV_SV_EEEEENS4_13SM90_TMA_LOADENS4_14ComposedLayoutINS4_7SwizzleILi1ELi4ELi3EEENS4_18smem_ptr_flag_bitsILi8EEENSR_INS5_IJNSA_ILi8EEESG_EEENS5_IJSG_SB_EEEEEEEvNS4_8identityESY_S18_vS19_EENS_8epilogue10collective18CollectiveEpilogueINS1B_23Sm100TmaWarpSpecializedILi4ELi2ELi64ELb0ELb0EEEJSH_NS5_IJNSR_ISE_SB_EENSR_INSA_ILi64EEESB_EEEEEaSI_aSI_NS1B_6fusion15FusionCallbacksIS1F_NS1K_17LinearCombinationIaiaiLNS_15FloatRoundStyleE2EEESH_S1J_JEEENS4_5SM1004TMEM4LOAD26SM100_TMEM_LOAD_32dp32b64xESY_NSZ_INS10_ILi2ELi4ELi3EEES13_NSR_INS5_IJS14_S1H_EEENS5_IJS1H_SB_EEEEEEENS4_39AutoVectorizingCopyWithAssumedAlignmentILi128EEENS4_14SM90_TMA_STOREES1Y_S20_S20_EEEvvEEEEvNT_6ParamsE --------------------------
	.section	.nv.info._ZN7cutlass13device_kernelINS_4gemm6kernel13GemmUniversalIN4cute5tupleIJiiiiEEENS1_10collective13CollectiveMmaINS1_35MainloopSm100TmaUmmaWarpSpecializedILi14ELi2ELi2ENS5_IJNS4_1CILi1EEESB_SB_EEEEENS5_IJNSA_ILi128EEENSA_ILi256EEENSA_ILi32EEEEEEaNS5_IJlSB_lEEEaSI_NS4_8TiledMMAINS4_8MMA_AtomIJNS4_15SM100_MMA_S8_SSIaaiLi128ELi256ELNS4_4UMMA5MajorE0ELSN_0ELNSM_8SaturateE0EEEEEENS4_6LayoutISC_NS5_IJNSA_ILi0EEESS_SS_EEEEENS5_IJNS4_10UnderscoreESV_SV_EEEEENS4_13SM90_TMA_LOADENS4_14ComposedLayoutINS4_7SwizzleILi1ELi4ELi3EEENS4_18smem_ptr_flag_bitsILi8EEENSR_INS5_IJNSA_ILi8EEESG_EEENS5_IJSG_SB_EEEEEEEvNS4_8identityESY_S18_vS19_EENS_8epilogue10collective18CollectiveEpilogueINS1B_23Sm100TmaWarpSpecializedILi4ELi2ELi64ELb0ELb0EEEJSH_NS5_IJNSR_ISE_SB_EENSR_INSA_ILi64EEESB_EEEEEaSI_aSI_NS1B_6fusion15FusionCallbacksIS1F_NS1K_17LinearCombinationIaiaiLNS_15FloatRoundStyleE2EEESH_S1J_JEEENS4_5SM1004TMEM4LOAD26SM100_TMEM_LOAD_32dp32b64xESY_NSZ_INS10_ILi2ELi4ELi3EEES13_NSR_INS5_IJS14_S1H_EEENS5_IJS1H_SB_EEEEEEENS4_39AutoVectorizingCopyWithAssumedAlignmentILi128EEENS4_14SM90_TMA_STOREES1Y_S20_S20_EEEvvEEEEvNT_6ParamsE,"",@"SHT_CUDA_INFO"
	.sectionflags	@""
	.align	4


	//----- nvinfo : EIATTR_CUDA_API_VERSION
	.align		4
        /*0000*/ 	.byte	0x04, 0x37
        /*0002*/ 	.short	(.L_32 - .L_31)
.L_31:
        /*0004*/ 	.word	0x00000082


	//----- nvinfo : EIATTR_KPARAM_INFO
	.align		4
.L_32:
        /*0008*/ 	.byte	0x04, 0x17
        /*000a*/ 	.short	(.L_34 - .L_33)
.L_33:
        /*000c*/ 	.word	0x00000000
        /*0010*/ 	.short	0x0000
        /*0012*/ 	.short	0x0000
        /*0014*/ 	.byte	0x00, 0xf0, 0x01, 0x20


	//----- nvinfo : EIATTR_AT_ENTRY_FRAGMENTS
	.align		4
.L_34:
        /*0018*/ 	.byte	0x04, 0x4f
        /*001a*/ 	.short	(.L_36 - .L_35)


	//   ....[0]....
.L_35:
        /*001c*/ 	.word	0x00000006


	//----- nvinfo : EIATTR_RESERVED_SMEM_USED
	.align		4
.L_36:
        /*0020*/ 	.byte	0x01, 0x41
	.zero		2


	//----- nvinfo : EIATTR_SPARSE_MMA_MASK
	.align		4
        /*0024*/ 	.byte	0x03, 0x50
        /*0026*/ 	.short	0x0000


	//----- nvinfo : EIATTR_TCGEN05_1CTA_USED
	.align		4
        /*0028*/ 	.byte	0x01, 0x51
	.zero		2


	//----- nvinfo : EIATTR_MAXREG_COUNT
	.align		4
        /*002c*/ 	.byte	0x03, 0x1b
        /*002e*/ 	.short	0x00ff


	//----- nvinfo : EIATTR_NUM_BARRIERS
	.align		4
        /*0030*/ 	.byte	0x02, 0x4c
        /*0032*/ 	.byte	0x07
	.zero		1


	//----- nvinfo : EIATTR_EXTERNS
	.align		4
        /*0034*/ 	.byte	0x04, 0x0f
        /*0036*/ 	.short	(.L_38 - .L_37)


	//   ....[0]....
	.align		4
.L_37:
        /*0038*/ 	.word	index@(__assertfail)


	//----- nvinfo : EIATTR_MERCURY_ISA_VERSION
	.align		4
.L_38:
        /*003c*/ 	.byte	0x03, 0x5f
        /*003e*/ 	.short	0x0101


	//----- nvinfo : EIATTR_INT_WARP_WIDE_INSTR_OFFSETS
	.align		4
        /*0040*/ 	.byte	0x04, 0x31
        /*0042*/ 	.short	(.L_40 - .L_39)


	//   ....[0]....
.L_39:
        /*0044*/ 	.word	0x00001f20


	//   ....[1]....
        /*0048*/ 	.word	0x00003ca0


	//   ....[2]....
        /*004c*/ 	.word	0x00003cc0


	//   ....[3]....
        /*0050*/ 	.word	0x00003cf0


	//   ....[4]....
        /*0054*/ 	.word	0x00004630


	//   ....[5]....
        /*0058*/ 	.word	0x000046a0


	//   ....[6]....
        /*005c*/ 	.word	0x00004780


	//   ....[7]....
        /*0060*/ 	.word	0x00004800


	//   ....[8]....
        /*0064*/ 	.word	0x00004910


	//   ....[9]....
        /*0068*/ 	.word	0x000049a0


	//   ....[10]....
        /*006c*/ 	.word	0x00004b80


	//   ....[11]....
        /*0070*/ 	.word	0x00004ce0


	//----- nvinfo : EIATTR_COOP_GROUP_MASK_REGIDS
	.align		4
.L_40:
        /*0074*/ 	.byte	0x04, 0x29
        /*0076*/ 	.short	(.L_42 - .L_41)


	//   ....[0]....
.L_41:
        /*0078*/ 	.word	0xffffffff


	//   ....[1]....
        /*007c*/ 	.word	0xffffffff


	//   ....[2]....
        /*0080*/ 	.word	0xffffffff


	//   ....[3]....
        /*0084*/ 	.word	0xffffffff


	//   ....[4]....
        /*0088*/ 	.word	0xffffffff


	//   ....[5]....
        /*008c*/ 	.word	0xffffffff


	//   ....[6]....
        /*0090*/ 	.word	0xffffffff


	//   ....[7]....
        /*0094*/ 	.word	0xffffffff


	//   ....[8]....
        /*0098*/ 	.word	0xffffffff


	//   ....[9]....
        /*009c*/ 	.word	0xffffffff


	//   ....[10]....
        /*00a0*/ 	.word	0xffffffff


	//   ....[11]....
        /*00a4*/ 	.word	0xffffffff


	//   ....[12]....
        /*00a8*/ 	.word	0xffffffff


	//----- nvinfo : EIATTR_COOP_GROUP_INSTR_OFFSETS
	.align		4
.L_42:
        /*00ac*/ 	.byte	0x04, 0x28
        /*00ae*/ 	.short	(.L_44 - .L_43)


	//   ....[0]....
.L_43:
        /*00b0*/ 	.word	0x00000090


	//   ....[1]....
        /*00b4*/ 	.word	0x000004d0


	//   ....[2]....
        /*00b8*/ 	.word	0x000007b0


	//   ....[3]....
        /*00bc*/ 	.word	0x00000950


	//   ....[4]....
        /*00c0*/ 	.word	0x00000a50


	//   ....[5]....
        /*00c4*/ 	.word	0x00000bc0


	//   ....[6]....
        /*00c8*/ 	.word	0x00000d20


	//   ....[7]....
        /*00cc*/ 	.word	0x00001e00


	//   ....[8]....
        /*00d0*/ 	.word	0x00003180


	//   ....[9]....
        /*00d4*/ 	.word	0x00003390


	//   ....[10]....
        /*00d8*/ 	.word	0x000033c0


	//   ....[11]....
        /*00dc*/ 	.word	0x00003b80


	//   ....[12]....
        /*00e0*/ 	.word	0x00003db0


	//----- nvinfo : EIATTR_VRC_CTA_INIT_COUNT
	.align		4
.L_44:
        /*00e4*/ 	.byte	0x02, 0x4a
        /*00e6*/ 	.byte	0x80
	.zero		1


	//----- nvinfo : EIATTR_SYSCALL_OFFSETS
	.align		4
        /*00e8*/ 	.byte	0x04, 0x46
        /*00ea*/ 	.short	(.L_46 - .L_45)


	//   ....[0]....
.L_45:
        /*00ec*/ 	.word	0x00005760


	//   ....[1]....
        /*00f0*/ 	.word	0x000058a0


	//   ....[2]....
        /*00f4*/ 	.word	0x00006100


	//   ....[3]....
        /*00f8*/ 	.word	0x00007700


	//   ....[4]....
        /*00fc*/ 	.word	0x00008ca0


	//   ....[5]....
        /*0100*/ 	.word	0x0000a270


	//----- nvinfo : EIATTR_MBARRIER_INSTR_OFFSETS
	.align		4
.L_46:
        /*0104*/ 	.byte	0x04, 0x39
        /*0106*/ 	.short	(.L_48 - .L_47)


	//   ....[0]....
.L_47:
        /*0108*/ 	.word	0x000005d0
        /*010c*/ 	.word	0x000000ff
        /*0110*/ 	.word	0x00000000
        /*0114*/ 	.short	0x0100
        /*0116*/ 	.byte	0x05
	.zero		1


	//   ....[1]....
        /*0118*/ 	.word	0x000005e0
        /*011c*/ 	.word	0x000000ff
        /*0120*/ 	.word	0x00000070
        /*0124*/ 	.short	0x0100
        /*0126*/ 	.byte	0x05
	.zero		1


	//   ....[2]....
        /*0128*/ 	.word	0x000005f0
        /*012c*/ 	.word	0x000000ff
        /*0130*/ 	.word	0x00000008
        /*0134*/ 	.short	0x0100
        /*0136*/ 	.byte	0x05
	.zero		1


	//   ....[3]....
        /*0138*/ 	.word	0x00000600
        /*013c*/ 	.word	0x000000ff
        /*0140*/ 	.word	0x00000078
        /*0144*/ 	.short	0x0100
        /*0146*/ 	.byte	0x05
	.zero		1


	//   ....[4]....
        /*0148*/ 	.word	0x00000610
        /*014c*/ 	.word	0x000000ff
        /*0150*/ 	.word	0x00000010
        /*0154*/ 	.short	0x0100
        /*0156*/ 	.byte	0x05
	.zero		1


	//   ....[5]....
        /*0158*/ 	.word	0x00000620
        /*015c*/ 	.word	0x000000ff
        /*0160*/ 	.word	0x00000080
        /*0164*/ 	.short	0x0100
        /*0166*/ 	.byte	0x05
	.zero		1


	//   ....[6]....
        /*0168*/ 	.word	0x00000630
        /*016c*/ 	.word	0x000000ff
        /*0170*/ 	.word	0x00000018
        /*0174*/ 	.short	0x0100
        /*0176*/ 	.byte	0x05
	.zero		1


	//   ....[7]....
        /*0178*/ 	.word	0x00000640
        /*017c*/ 	.word	0x000000ff
        /*0180*/ 	.word	0x00000088
        /*0184*/ 	.short	0x0100
        /*0186*/ 	.byte	0x05
	.zero		1


	//   ....[8]....
        /*0188*/ 	.word	0x00000650
        /*018c*/ 	.word	0x000000ff
        /*0190*/ 	.word	0x00000020
        /*0194*/ 	.short	0x0100
        /*0196*/ 	.byte	0x05
	.zero		1


	//   ....[9]....
        /*0198*/ 	.word	0x00000660
        /*019c*/ 	.word	0x000000ff
        /*01a0*/ 	.word	0x00000090
        /*01a4*/ 	.short	0x0100
        /*01a6*/ 	.byte	0x05
	.zero		1


	//   ....[10]....
        /*01a8*/ 	.word	0x00000670
        /*01ac*/ 	.word	0x000000ff
        /*01b0*/ 	.word	0x00000028
        /*01b4*/ 	.short	0x0100
        /*01b6*/ 	.byte	0x05
	.zero		1


	//   ....[11]....
        /*01b8*/ 	.word	0x00000680
        /*01bc*/ 	.word	0x000000ff
        /*01c0*/ 	.word	0x00000098
        /*01c4*/ 	.short	0x0100
        /*01c6*/ 	.byte	0x05
	.zero		1


	//   ....[12]....
        /*01c8*/ 	.word	0x00000690
        /*01cc*/ 	.word	0x000000ff
        /*01d0*/ 	.word	0x00000030
        /*01d4*/ 	.short	0x0100
        /*01d6*/ 	.byte	0x05
	.zero		1


	//   ....[13]....
        /*01d8*/ 	.word	0x000006a0
        /*01dc*/ 	.word	0x000000ff
        /*01e0*/ 	.word	0x000000a0
        /*01e4*/ 	.short	0x0100
        /*01e6*/ 	.byte	0x05
	.zero		1


	//   ....[14]....
        /*01e8*/ 	.word	0x000006b0
        /*01ec*/ 	.word	0x000000ff
        /*01f0*/ 	.word	0x00000038
        /*01f4*/ 	.short	0x0100
        /*01f6*/ 	.byte	0x05
	.zero		1


	//   ....[15]....
        /*01f8*/ 	.word	0x000006c0
        /*01fc*/ 	.word	0x000000ff
        /*0200*/ 	.word	0x000000a8
        /*0204*/ 	.short	0x0100
        /*0206*/ 	.byte	0x05
	.zero		1


	//   ....[16]....
        /*0208*/ 	.word	0x000006d0
        /*020c*/ 	.word	0x000000ff
        /*0210*/ 	.word	0x00000040
        /*0214*/ 	.short	0x0100
        /*0216*/ 	.byte	0x05
	.zero		1


	//   ....[17]....
        /*0218*/ 	.word	0x000006e0
        /*021c*/ 	.word	0x000000ff
        /*0220*/ 	.word	0x000000b0
        /*0224*/ 	.short	0x0100
        /*0226*/ 	.byte	0x05
	.zero		1


	//   ....[18]....
        /*0228*/ 	.word	0x000006f0
        /*022c*/ 	.word	0x000000ff
        /*0230*/ 	.word	0x00000048
        /*0234*/ 	.short	0x0100
        /*0236*/ 	.byte	0x05
	.zero		1


	//   ....[19]....
        /*0238*/ 	.word	0x00000700
        /*023c*/ 	.word	0x000000ff
        /*0240*/ 	.word	0x000000b8
        /*0244*/ 	.short	0x0100
        /*0246*/ 	.byte	0x05
	.zero		1


	//   ....[20]....
        /*0248*/ 	.word	0x00000710
        /*024c*/ 	.word	0x000000ff
        /*0250*/ 	.word	0x00000050
        /*0254*/ 	.short	0x0100
        /*0256*/ 	.byte	0x05
	.zero		1


	//   ....[21]....
        /*0258*/ 	.word	0x00000720
        /*025c*/ 	.word	0x000000ff
        /*0260*/ 	.word	0x000000c0
        /*0264*/ 	.short	0x0100
        /*0266*/ 	.byte	0x05
	.zero		1


	//   ....[22]....
        /*0268*/ 	.word	0x00000730
        /*026c*/ 	.word	0x000000ff
        /*0270*/ 	.word	0x00000058
        /*0274*/ 	.short	0x0100
        /*0276*/ 	.byte	0x05
	.zero		1


	//   ....[23]....
        /*0278*/ 	.word	0x00000740
        /*027c*/ 	.word	0x000000ff
        /*0280*/ 	.word	0x000000c8
        /*0284*/ 	.short	0x0100
        /*0286*/ 	.byte	0x05
	.zero		1


	//   ....[24]....
        /*0288*/ 	.word	0x00000750
        /*028c*/ 	.word	0x000000ff
        /*0290*/ 	.word	0x00000060
        /*0294*/ 	.short	0x0100
        /*0296*/ 	.byte	0x05
	.zero		1


	//   ....[25]....
        /*0298*/ 	.word	0x00000760
        /*029c*/ 	.word	0x000000ff
        /*02a0*/ 	.word	0x000000d0
        /*02a4*/ 	.short	0x0100
        /*02a6*/ 	.byte	0x05
	.zero		1


	//   ....[26]....
        /*02a8*/ 	.word	0x00000770
        /*02ac*/ 	.word	0x000000ff
        /*02b0*/ 	.word	0x00000068
        /*02b4*/ 	.short	0x0100
        /*02b6*/ 	.byte	0x05
	.zero		1


	//   ....[27]....
        /*02b8*/ 	.word	0x00000780
        /*02bc*/ 	.word	0x000000ff
        /*02c0*/ 	.word	0x000000d8
        /*02c4*/ 	.short	0x0100
        /*02c6*/ 	.byte	0x05
	.zero		1


	//   ....[28]....
        /*02c8*/ 	.word	0x000008c0
        /*02cc*/ 	.word	0x000000ff
        /*02d0*/ 	.word	0x000000e0
        /*02d4*/ 	.short	0x0100
        /*02d6*/ 	.byte	0x07
	.zero		1


	//   ....[29]....
        /*02d8*/ 	.word	0x000008d0
        /*02dc*/ 	.word	0x000000ff
        /*02e0*/ 	.word	0x00000100
        /*02e4*/ 	.short	0x0100
        /*02e6*/ 	.byte	0x07
	.zero		1


	//   ....[30]....
        /*02e8*/ 	.word	0x000008e0
        /*02ec*/ 	.word	0x000000ff
        /*02f0*/ 	.word	0x000000e8
        /*02f4*/ 	.short	0x0100
        /*02f6*/ 	.byte	0x07
	.zero		1


	//   ....[31]....
        /*02f8*/ 	.word	0x000008f0
        /*02fc*/ 	.word	0x000000ff
        /*0300*/ 	.word	0x00000108
        /*0304*/ 	.short	0x0100
        /*0306*/ 	.byte	0x07
	.zero		1


	//   ....[32]....
        /*0308*/ 	.word	0x00000900
        /*030c*/ 	.word	0x000000ff
        /*0310*/ 	.word	0x000000f0
        /*0314*/ 	.short	0x0100
        /*0316*/ 	.byte	0x07
	.zero		1


	//   ....[33]....
        /*0318*/ 	.word	0x00000910
        /*031c*/ 	.word	0x000000ff
        /*0320*/ 	.word	0x00000110
        /*0324*/ 	.short	0x0100
        /*0326*/ 	.byte	0x07
	.zero		1


	//   ....[34]....
        /*0328*/ 	.word	0x00000920
        /*032c*/ 	.word	0x000000ff
        /*0330*/ 	.word	0x000000f8
        /*0334*/ 	.short	0x0100
        /*0336*/ 	.byte	0x07
	.zero		1


	//   ....[35]....
        /*0338*/ 	.word	0x00000930
        /*033c*/ 	.word	0x000000ff
        /*0340*/ 	.word	0x00000118
        /*0344*/ 	.short	0x0100
        /*0346*/ 	.byte	0x07
	.zero		1


	//   ....[36]....
        /*0348*/ 	.word	0x00000a20
        /*034c*/ 	.word	0x000000ff
        /*0350*/ 	.word	0x00000120
        /*0354*/ 	.short	0x0100
        /*0356*/ 	.byte	0x05
	.zero		1


	//   ....[37]....
        /*0358*/ 	.word	0x00000a30
        /*035c*/ 	.word	0x000000ff
        /*0360*/ 	.word	0x00000128
        /*0364*/ 	.short	0x0100
        /*0366*/ 	.byte	0x05
	.zero		1


	//   ....[38]....
        /*0368*/ 	.word	0x00000b70
        /*036c*/ 	.word	0x000000ff
        /*0370*/ 	.word	0x00000130
        /*0374*/ 	.short	0x0100
        /*0376*/ 	.byte	0x05
	.zero		1


	//   ....[39]....
        /*0378*/ 	.word	0x00000b80
        /*037c*/ 	.word	0x000000ff
        /*0380*/ 	.word	0x00000140
        /*0384*/ 	.short	0x0100
        /*0386*/ 	.byte	0x05
	.zero		1


	//   ....[40]....
        /*0388*/ 	.word	0x00000b90
        /*038c*/ 	.word	0x000000ff
        /*0390*/ 	.word	0x00000138
        /*0394*/ 	.short	0x0100
        /*0396*/ 	.byte	0x05
	.zero		1


	//   ....[41]....
        /*0398*/ 	.word	0x00000ba0
        /*039c*/ 	.word	0x000000ff
        /*03a0*/ 	.word	0x00000148
        /*03a4*/ 	.short	0x0100
        /*03a6*/ 	.byte	0x05
	.zero		1


	//   ....[42]....
        /*03a8*/ 	.word	0x00000cd0
        /*03ac*/ 	.word	0x000000ff
        /*03b0*/ 	.word	0x00000150
        /*03b4*/ 	.short	0x0100
        /*03b6*/ 	.byte	0x07
	.zero		1


	//   ....[43]....
        /*03b8*/ 	.word	0x00000ce0
        /*03bc*/ 	.word	0x000000ff
        /*03c0*/ 	.word	0x00000160
        /*03c4*/ 	.short	0x0100
        /*03c6*/ 	.byte	0x07
	.zero		1


	//   ....[44]....
        /*03c8*/ 	.word	0x00000cf0
        /*03cc*/ 	.word	0x000000ff
        /*03d0*/ 	.word	0x00000158
        /*03d4*/ 	.short	0x0100
        /*03d6*/ 	.byte	0x07
	.zero		1


	//   ....[45]....
        /*03d8*/ 	.word	0x00000d00
        /*03dc*/ 	.word	0x000000ff
        /*03e0*/ 	.word	0x00000168
        /*03e4*/ 	.short	0x0100
        /*03e6*/ 	.byte	0x07
	.zero		1


	//   ....[46]....
        /*03e8*/ 	.word	0x00000df0
        /*03ec*/ 	.word	0x000000ff
        /*03f0*/ 	.word	0x00000170
        /*03f4*/ 	.short	0x0100
        /*03f6*/ 	.byte	0x05
	.zero		1


	//   ....[47]....
        /*03f8*/ 	.word	0x00000e00
        /*03fc*/ 	.word	0x000000ff
        /*0400*/ 	.word	0x00000180
        /*0404*/ 	.short	0x0100
        /*0406*/ 	.byte	0x05
	.zero		1


	//   ....[48]....
        /*0408*/ 	.word	0x00000e10
        /*040c*/ 	.word	0x000000ff
        /*0410*/ 	.word	0x00000178
        /*0414*/ 	.short	0x0100
        /*0416*/ 	.byte	0x05
	.zero		1


	//   ....[49]....
        /*0418*/ 	.word	0x00000e20
        /*041c*/ 	.word	0x000000ff
        /*0420*/ 	.word	0x00000188
        /*0424*/ 	.short	0x0100
        /*0426*/ 	.byte	0x05
	.zero		1


	//   ....[50]....
        /*0428*/ 	.word	0x00001700
        /*042c*/ 	.word	0x00000003
        /*0430*/ 	.word	0x00000180
        /*0434*/ 	.short	0x010a
        /*0436*/ 	.byte	0xff
	.zero		1


	//   ....[51]....
        /*0438*/ 	.word	0x00001730
        /*043c*/ 	.word	0x00000003
        /*0440*/ 	.word	0x00000170
        /*0444*/ 	.short	0x0101
        /*0446*/ 	.byte	0xff
	.zero		1


	//   ....[52]....
        /*0448*/ 	.word	0x00001800
        /*044c*/ 	.word	0x000000ff
        /*0450*/ 	.word	0x00000070
        /*0454*/ 	.short	0x010a
        /*0456*/ 	.byte	0x08
	.zero		1


	//   ....[53]....
        /*0458*/ 	.word	0x000018a0
        /*045c*/ 	.word	0x000000ff
        /*0460*/ 	.word	0x00000070
        /*0464*/ 	.short	0x010a
        /*0466*/ 	.byte	0x21
	.zero		1


	//   ....[54]....
        /*0468*/ 	.word	0x000019f0
        /*046c*/ 	.word	0x000000ff
        /*0470*/ 	.word	0x00000070
        /*0474*/ 	.short	0x010a
        /*0476*/ 	.byte	0x08
	.zero		1


	//   ....[55]....
        /*0478*/ 	.word	0x00001b00
        /*047c*/ 	.word	0x000000ff
        /*0480*/ 	.word	0x00000128
        /*0484*/ 	.short	0x0101
        /*0486*/ 	.byte	0x04
	.zero		1


	//   ....[56]....
        /*0488*/ 	.word	0x00001b20
        /*048c*/ 	.word	0x000000ff
        /*0490*/ 	.word	0x00000070
        /*0494*/ 	.short	0x010a
        /*0496*/ 	.byte	0x08
	.zero		1


	//   ....[57]....
        /*0498*/ 	.word	0x00001ba0
        /*049c*/ 	.word	0x000000ff
        /*04a0*/ 	.word	0x00000070
        /*04a4*/ 	.short	0x010a
        /*04a6*/ 	.byte	0x11
	.zero		1


	//   ....[58]....
        /*04a8*/ 	.word	0x00001cf0
        /*04ac*/ 	.word	0x000000ff
        /*04b0*/ 	.word	0x00000070
        /*04b4*/ 	.short	0x010a
        /*04b6*/ 	.byte	0x08
	.zero		1


	//   ....[59]....
        /*04b8*/ 	.word	0x00001e30
        /*04bc*/ 	.word	0x00000002
        /*04c0*/ 	.word	0x00000130
        /*04c4*/ 	.short	0x010a
        /*04c6*/ 	.byte	0xff
	.zero		1


	//   ....[60]....
        /*04c8*/ 	.word	0x00001ef0
        /*04cc*/ 	.word	0x00000002
        /*04d0*/ 	.word	0x00000000
        /*04d4*/ 	.short	0x0101
        /*04d6*/ 	.byte	0xff
	.zero		1


	//   ....[61]....
        /*04d8*/ 	.word	0x00002450
        /*04dc*/ 	.word	0x000000ff
        /*04e0*/ 	.word	0x00000000
        /*04e4*/ 	.short	0x010a
        /*04e6*/ 	.byte	0x05
	.zero		1


	//   ....[62]....
        /*04e8*/ 	.word	0x000024e0
        /*04ec*/ 	.word	0x000000ff
        /*04f0*/ 	.word	0x00000000
        /*04f4*/ 	.short	0x010a
        /*04f6*/ 	.byte	0x05
	.zero		1


	//   ....[63]....
        /*04f8*/ 	.word	0x00002570
        /*04fc*/ 	.word	0x000000ff
        /*0500*/ 	.word	0x00000000
        /*0504*/ 	.short	0x010a
        /*0506*/ 	.byte	0x05
	.zero		1


	//   ....[64]....
        /*0508*/ 	.word	0x00002600
        /*050c*/ 	.word	0x000000ff
        /*0510*/ 	.word	0x00000000
        /*0514*/ 	.short	0x010a
        /*0516*/ 	.byte	0x05
	.zero		1


	//   ....[65]....
        /*0518*/ 	.word	0x00002690
        /*051c*/ 	.word	0x000000ff
        /*0520*/ 	.word	0x00000000
        /*0524*/ 	.short	0x010a
        /*0526*/ 	.byte	0x05
	.zero		1


	//   ....[66]....
        /*0528*/ 	.word	0x00002720
        /*052c*/ 	.word	0x000000ff
        /*0530*/ 	.word	0x00000000
        /*0534*/ 	.short	0x010a
        /*0536*/ 	.byte	0x05
	.zero		1


	//   ....[67]....
        /*0538*/ 	.word	0x000027b0
        /*053c*/ 	.word	0x000000ff
        /*0540*/ 	.word	0x00000000
        /*0544*/ 	.short	0x010a
        /*0546*/ 	.byte	0x05
	.zero		1


	//   ....[68]....
        /*0548*/ 	.word	0x00002840
        /*054c*/ 	.word	0x000000ff
        /*0550*/ 	.word	0x00000000
        /*0554*/ 	.short	0x010a
        /*0556*/ 	.byte	0x05
	.zero		1


	//   ....[69]....
        /*0558*/ 	.word	0x000028d0
        /*055c*/ 	.word	0x000000ff
        /*0560*/ 	.word	0x00000000
        /*0564*/ 	.short	0x010a
        /*0566*/ 	.byte	0x05
	.zero		1


	//   ....[70]....
        /*0568*/ 	.word	0x00002960
        /*056c*/ 	.word	0x000000ff
        /*0570*/ 	.word	0x00000000
        /*0574*/ 	.short	0x010a
        /*0576*/ 	.byte	0x05
	.zero		1


	//   ....[71]....
        /*0578*/ 	.word	0x000029f0
        /*057c*/ 	.word	0x000000ff
        /*0580*/ 	.word	0x00000000
        /*0584*/ 	.short	0x010a
        /*0586*/ 	.byte	0x05
	.zero		1


	//   ....[72]....
        /*0588*/ 	.word	0x00002a80
        /*058c*/ 	.word	0x000000ff
        /*0590*/ 	.word	0x00000000
        /*0594*/ 	.short	0x010a
        /*0596*/ 	.byte	0x05
	.zero		1


	//   ....[73]....
        /*0598*/ 	.word	0x00002b10
        /*059c*/ 	.word	0x000000ff
        /*05a0*/ 	.word	0x00000000
        /*05a4*/ 	.short	0x010a
        /*05a6*/ 	.byte	0x05
	.zero		1


	//   ....[74]....
        /*05a8*/ 	.word	0x00002bb0
        /*05ac*/ 	.word	0x00000000
        /*05b0*/ 	.word	0x00000000
        /*05b4*/ 	.short	0x010a
        /*05b6*/ 	.byte	0xff
	.zero		1


	//   ....[75]....
        /*05b8*/ 	.word	0x00002cd0
        /*05bc*/ 	.word	0x00000000
        /*05c0*/ 	.word	0x00000170
        /*05c4*/ 	.short	0x010a
        /*05c6*/ 	.byte	0xff
	.zero		1


	//   ....[76]....
        /*05c8*/ 	.word	0x00002d30
        /*05cc*/ 	.word	0x00000004
        /*05d0*/ 	.word	0x00000000
        /*05d4*/ 	.short	0x0101
        /*05d6*/ 	.byte	0xff
	.zero		1


	//   ....[77]....
        /*05d8*/ 	.word	0x00002d50
        /*05dc*/ 	.word	0x000000ff
        /*05e0*/ 	.word	0x00000140
        /*05e4*/ 	.short	0x010a
        /*05e6*/ 	.byte	0x05
	.zero		1


	//   ....[78]....
        /*05e8*/ 	.word	0x00002e70
        /*05ec*/ 	.word	0x00000000
        /*05f0*/ 	.word	0x00000130
        /*05f4*/ 	.short	0x010a
        /*05f6*/ 	.byte	0xff
	.zero		1


	//   ....[79]....
        /*05f8*/ 	.word	0x00002f80
        /*05fc*/ 	.word	0x00000000
        /*0600*/ 	.word	0x00000000
        /*0604*/ 	.short	0x0101
        /*0606*/ 	.byte	0xff
	.zero		1


	//   ....[80]....
        /*0608*/ 	.word	0x00003010
        /*060c*/ 	.word	0x000000ff
        /*0610*/ 	.word	0x00000140
        /*0614*/ 	.short	0x0106
        /*0616*/ 	.byte	0x05
	.zero		1


	//   ....[81]....
        /*0618*/ 	.word	0x00003030
        /*061c*/ 	.word	0x000000ff
        /*0620*/ 	.word	0x00000140
        /*0624*/ 	.short	0x010a
        /*0626*/ 	.byte	0x05
	.zero		1


	//   ....[82]....
        /*0628*/ 	.word	0x000030c0
        /*062c*/ 	.word	0x000000ff
        /*0630*/ 	.word	0x00000140
        /*0634*/ 	.short	0x0106
        /*0636*/ 	.byte	0x04
	.zero		1


	//   ....[83]....
        /*0638*/ 	.word	0x00003100
        /*063c*/ 	.word	0x00000000
        /*0640*/ 	.word	0x00000140
        /*0644*/ 	.short	0x010a
        /*0646*/ 	.byte	0xff
	.zero		1


	//   ....[84]....
        /*0648*/ 	.word	0x000035e0
        /*064c*/ 	.word	0x00000000
        /*0650*/ 	.word	0x00000130
        /*0654*/ 	.short	0x010a
        /*0656*/ 	.byte	0xff
	.zero		1


	//   ....[85]....
        /*0658*/ 	.word	0x000036e0
        /*065c*/ 	.word	0x00000003
        /*0660*/ 	.word	0x00000000
        /*0664*/ 	.short	0x0101
        /*0666*/ 	.byte	0xff
	.zero		1


	//   ....[86]....
        /*0668*/ 	.word	0x000036f0
        /*066c*/ 	.word	0x000000ff
        /*0670*/ 	.word	0x00000000
        /*0674*/ 	.short	0x010a
        /*0676*/ 	.byte	0x04
	.zero		1


	//   ....[87]....
        /*0678*/ 	.word	0x00003710
        /*067c*/ 	.word	0x000000ff
        /*0680*/ 	.word	0x00000160
        /*0684*/ 	.short	0x010a
        /*0686*/ 	.byte	0x09
	.zero		1


	//   ....[88]....
        /*0688*/ 	.word	0x000037f0
        /*068c*/ 	.word	0x000000ff
        /*0690*/ 	.word	0x00000000
        /*0694*/ 	.short	0x010a
        /*0696*/ 	.byte	0x07
	.zero		1


	//   ....[89]....
        /*0698*/ 	.word	0x00003920
        /*069c*/ 	.word	0x000000ff
        /*06a0*/ 	.word	0x00000000
        /*06a4*/ 	.short	0x010a
        /*06a6*/ 	.byte	0x04
	.zero		1


	//   ....[90]....
        /*06a8*/ 	.word	0x00003ad0
        /*06ac*/ 	.word	0x000000ff
        /*06b0*/ 	.word	0x00000000
        /*06b4*/ 	.short	0x010a
        /*06b6*/ 	.byte	0x05
	.zero		1


	//   ....[91]....
        /*06b8*/ 	.word	0x00003b60
        /*06bc*/ 	.word	0x000000ff
        /*06c0*/ 	.word	0x00000000
        /*06c4*/ 	.short	0x010a
        /*06c6*/ 	.byte	0x07
	.zero		1


	//   ....[92]....
        /*06c8*/ 	.word	0x00003fe0
        /*06cc*/ 	.word	0x00000000
        /*06d0*/ 	.word	0x00000130
        /*06d4*/ 	.short	0x010a
        /*06d6*/ 	.byte	0xff
	.zero		1


	//   ....[93]....
        /*06d8*/ 	.word	0x000040a0
        /*06dc*/ 	.word	0x00000000
        /*06e0*/ 	.word	0x00000000
        /*06e4*/ 	.short	0x0101
        /*06e6*/ 	.byte	0xff
	.zero		1


	//   ....[94]....
        /*06e8*/ 	.word	0x000043c0
        /*06ec*/ 	.word	0x000000ff
        /*06f0*/ 	.word	0x00000128
        /*06f4*/ 	.short	0x010a
        /*06f6*/ 	.byte	0x07
	.zero		1


	//   ....[95]....
        /*06f8*/ 	.word	0x000045b0
        /*06fc*/ 	.word	0x000000ff
        /*0700*/ 	.word	0x00000100
        /*0704*/ 	.short	0x010a
        /*0706*/ 	.byte	0x07
	.zero		1


	//   ....[96]....
        /*0708*/ 	.word	0x00004720
        /*070c*/ 	.word	0x000000ff
        /*0710*/ 	.word	0x000000e0
        /*0714*/ 	.short	0x010b
        /*0716*/ 	.byte	0x07
	.zero		1


	//   ....[97]....
        /*0718*/ 	.word	0x00004730
        /*071c*/ 	.word	0x000000ff
        /*0720*/ 	.word	0x00000000
        /*0724*/ 	.short	0x0101
        /*0726*/ 	.byte	0x08
	.zero		1


	//   ....[98]....
        /*0728*/ 	.word	0x00004750
        /*072c*/ 	.word	0x000000ff
        /*0730*/ 	.word	0x00000108
        /*0734*/ 	.short	0x010a
        /*0736*/ 	.byte	0x07
	.zero		1


	//   ....[99]....
        /*0738*/ 	.word	0x000048b0
        /*073c*/ 	.word	0x000000ff
        /*0740*/ 	.word	0x000000e8
        /*0744*/ 	.short	0x010b
        /*0746*/ 	.byte	0x07
	.zero		1


	//   ....[100]....
        /*0748*/ 	.word	0x000048c0
        /*074c*/ 	.word	0x000000ff
        /*0750*/ 	.word	0x00000000
        /*0754*/ 	.short	0x0101
        /*0756*/ 	.byte	0x08
	.zero		1


	//   ....[101]....
        /*0758*/ 	.word	0x000048d0
        /*075c*/ 	.word	0x000000ff
        /*0760*/ 	.word	0x00000110
        /*0764*/ 	.short	0x010a
        /*0766*/ 	.byte	0x07
	.zero		1


	//   ....[102]....
        /*0768*/ 	.word	0x00004a70
        /*076c*/ 	.word	0x000000ff
        /*0770*/ 	.word	0x000000f0
        /*0774*/ 	.short	0x010b
        /*0776*/ 	.byte	0x07
	.zero		1


	//   ....[103]....
        /*0778*/ 	.word	0x00004ae0
        /*077c*/ 	.word	0x000000ff
        /*0780*/ 	.word	0x00000000
        /*0784*/ 	.short	0x0101
        /*0786*/ 	.byte	0x08
	.zero		1


	//   ....[104]....
        /*0788*/ 	.word	0x00004b10
        /*078c*/ 	.word	0x000000ff
        /*0790*/ 	.word	0x00000118
        /*0794*/ 	.short	0x010a
        /*0796*/ 	.byte	0x07
	.zero		1


	//   ....[105]....
        /*0798*/ 	.word	0x00004d20
        /*079c*/ 	.word	0x000000ff
        /*07a0*/ 	.word	0x000000f8
        /*07a4*/ 	.short	0x010b
        /*07a6*/ 	.byte	0x07
	.zero		1


	//   ....[106]....
        /*07a8*/ 	.word	0x00004d40
        /*07ac*/ 	.word	0x000000ff
        /*07b0*/ 	.word	0x00000000
        /*07b4*/ 	.short	0x0101
        /*07b6*/ 	.byte	0x0d
	.zero		1


	//   ....[107]....
        /*07b8*/ 	.word	0x00004d70
        /*07bc*/ 	.word	0x000000ff
        /*07c0*/ 	.word	0x00000100
        /*07c4*/ 	.short	0x010a
        /*07c6*/ 	.byte	0x07
	.zero		1


	//   ....[108]....
        /*07c8*/ 	.word	0x00004d90
        /*07cc*/ 	.word	0x000000ff
        /*07d0*/ 	.word	0x00000108
        /*07d4*/ 	.short	0x010a
        /*07d6*/ 	.byte	0x07
	.zero		1


	//   ....[109]....
        /*07d8*/ 	.word	0x00004db0
        /*07dc*/ 	.word	0x000000ff
        /*07e0*/ 	.word	0x00000110
        /*07e4*/ 	.short	0x010a
        /*07e6*/ 	.byte	0x07
	.zero		1


	//   ....[110]....
        /*07e8*/ 	.word	0x00004df0
        /*07ec*/ 	.word	0x00000000
        /*07f0*/ 	.word	0x00000118
        /*07f4*/ 	.short	0x010a
        /*07f6*/ 	.byte	0xff
	.zero		1


	//   ....[111]....
        /*07f8*/ 	.word	0x00005130
        /*07fc*/ 	.word	0x00000000
        /*0800*/ 	.word	0x00000130
        /*0804*/ 	.short	0x010a
        /*0806*/ 	.byte	0xff
	.zero		1


	//   ....[112]....
        /*0808*/ 	.word	0x00005240
        /*080c*/ 	.word	0x00000000
        /*0810*/ 	.word	0x00000000
        /*0814*/ 	.short	0x0101
        /*0816*/ 	.byte	0xff
	.zero		1


	//   ....[113]....
        /*0818*/ 	.word	0x00005ca0
        /*081c*/ 	.word	0x00000003
        /*0820*/ 	.word	0x000000e0
        /*0824*/ 	.short	0x010a
        /*0826*/ 	.byte	0xff
	.zero		1


	//   ....[114]....
        /*0828*/ 	.word	0x00005ce0
        /*082c*/ 	.word	0x0000006c
        /*0830*/ 	.word	0x00000150
        /*0834*/ 	.short	0x010a
        /*0836*/ 	.byte	0xff
	.zero		1


	//   ....[115]....
        /*0838*/ 	.word	0x00005e20
        /*083c*/ 	.word	0x00000003
        /*0840*/ 	.word	0x000000e0
        /*0844*/ 	.short	0x010a
        /*0846*/ 	.byte	0xff
	.zero		1


	//   ....[116]....
        /*0848*/ 	.word	0x00005f60
        /*084c*/ 	.word	0x00000000
        /*0850*/ 	.word	0x00000000
        /*0854*/ 	.short	0x0101
        /*0856*/ 	.byte	0xff
	.zero		1


	//   ....[117]....
        /*0858*/ 	.word	0x00005fe0
        /*085c*/ 	.word	0x0000006c
        /*0860*/ 	.word	0x00000150
        /*0864*/ 	.short	0x010a
        /*0866*/ 	.byte	0xff
	.zero		1


	//   ....[118]....
        /*0868*/ 	.word	0x00007370
        /*086c*/ 	.word	0x00000076
        /*0870*/ 	.word	0x000000e0
        /*0874*/ 	.short	0x010a
        /*0876*/ 	.byte	0xff
	.zero		1


	//   ....[119]....
        /*0878*/ 	.word	0x00007440
        /*087c*/ 	.word	0x00000076
        /*0880*/ 	.word	0x000000e0
        /*0884*/ 	.short	0x010a
        /*0886*/ 	.byte	0xff
	.zero		1


	//   ....[120]....
        /*0888*/ 	.word	0x000075a0
        /*088c*/ 	.word	0x00000003
        /*0890*/ 	.word	0x00000000
        /*0894*/ 	.short	0x0101
        /*0896*/ 	.byte	0xff
	.zero		1


	//   ....[121]....
        /*0898*/ 	.word	0x00008910
        /*089c*/ 	.word	0x00000000
        /*08a0*/ 	.word	0x000000e0
        /*08a4*/ 	.short	0x010a
        /*08a6*/ 	.byte	0xff
	.zero		1


	//   ....[122]....
        /*08a8*/ 	.word	0x000089e0
        /*08ac*/ 	.word	0x00000000
        /*08b0*/ 	.word	0x000000e0
        /*08b4*/ 	.short	0x010a
        /*08b6*/ 	.byte	0xff
	.zero		1


	//   ....[123]....
        /*08b8*/ 	.word	0x00008b20
        /*08bc*/ 	.word	0x00000000
        /*08c0*/ 	.word	0x00000000
        /*08c4*/ 	.short	0x0101
        /*08c6*/ 	.byte	0xff
	.zero		1


	//   ....[124]....
        /*08c8*/ 	.word	0x00009ee0
        /*08cc*/ 	.word	0x00000000
        /*08d0*/ 	.word	0x000000e0
        /*08d4*/ 	.short	0x010a
        /*08d6*/ 	.byte	0xff
	.zero		1


	//   ....[125]....
        /*08d8*/ 	.word	0x00009fb0
        /*08dc*/ 	.word	0x00000000
        /*08e0*/ 	.word	0x000000e0
        /*08e4*/ 	.short	0x010a
        /*08e6*/ 	.byte	0xff
	.zero		1


	//   ....[126]....
        /*08e8*/ 	.word	0x0000a0f0
        /*08ec*/ 	.word	0x00000000
        /*08f0*/ 	.word	0x00000000
        /*08f4*/ 	.short	0x0101
        /*08f6*/ 	.byte	0xff
	.zero		1


	//   ....[127]....
        /*08f8*/ 	.word	0x0000a530
        /*08fc*/ 	.word	0x000000ff
        /*0900*/ 	.word	0x00000000
        /*0904*/ 	.short	0x0101
        /*0906*/ 	.byte	0x05
	.zero		1


	//   ....[128]....
        /*0908*/ 	.word	0x0000b670
        /*090c*/ 	.word	0x00000003
        /*0910*/ 	.word	0x00000180
        /*0914*/ 	.short	0x010a
        /*0916*/ 	.byte	0xff
	.zero		1


	//   ....[129]....
        /*0918*/ 	.word	0x0000b6d0
        /*091c*/ 	.word	0x00000002
        /*0920*/ 	.word	0x00000070
        /*0924*/ 	.short	0x010a
        /*0926*/ 	.byte	0xff
	.zero		1


	//   ....[130]....
        /*0928*/ 	.word	0x0000b730
        /*092c*/ 	.word	0x00000002
        /*0930*/ 	.word	0x00000070
        /*0934*/ 	.short	0x010a
        /*0936*/ 	.byte	0xff
	.zero		1


	//   ....[131]....
        /*0938*/ 	.word	0x0000b780
        /*093c*/ 	.word	0x00000002
        /*0940*/ 	.word	0x00000130
        /*0944*/ 	.short	0x010a
        /*0946*/ 	.byte	0xff
	.zero		1


	//   ....[132]....
        /*0948*/ 	.word	0x0000b7e0
        /*094c*/ 	.word	0x00000000
        /*0950*/ 	.word	0x00000000
        /*0954*/ 	.short	0x010a
        /*0956*/ 	.byte	0xff
	.zero		1


	//   ....[133]....
        /*0958*/ 	.word	0x0000b840
        /*095c*/ 	.word	0x00000000
        /*0960*/ 	.word	0x00000000
        /*0964*/ 	.short	0x010a
        /*0966*/ 	.byte	0xff
	.zero		1


	//   ....[134]....
        /*0968*/ 	.word	0x0000b8a0
        /*096c*/ 	.word	0x00000000
        /*0970*/ 	.word	0x00000000
        /*0974*/ 	.short	0x010a
        /*0976*/ 	.byte	0xff
	.zero		1


	//   ....[135]....
        /*0978*/ 	.word	0x0000b900
        /*097c*/ 	.word	0x00000000
        /*0980*/ 	.word	0x00000000
        /*0984*/ 	.short	0x010a
        /*0986*/ 	.byte	0xff
	.zero		1


	//   ....[136]....
        /*0988*/ 	.word	0x0000b960
        /*098c*/ 	.word	0x00000000
        /*0990*/ 	.word	0x00000000
        /*0994*/ 	.short	0x010a
        /*0996*/ 	.byte	0xff
	.zero		1


	//   ....[137]....
        /*0998*/ 	.word	0x0000b9c0
        /*099c*/ 	.word	0x00000000
        /*09a0*/ 	.word	0x00000000
        /*09a4*/ 	.short	0x010a
        /*09a6*/ 	.byte	0xff
	.zero		1


	//   ....[138]....
        /*09a8*/ 	.word	0x0000ba20
        /*09ac*/ 	.word	0x00000000
        /*09b0*/ 	.word	0x00000000
        /*09b4*/ 	.short	0x010a
        /*09b6*/ 	.byte	0xff
	.zero		1


	//   ....[139]....
        /*09b8*/ 	.word	0x0000ba80
        /*09bc*/ 	.word	0x00000000
        /*09c0*/ 	.word	0x00000000
        /*09c4*/ 	.short	0x010a
        /*09c6*/ 	.byte	0xff
	.zero		1


	//   ....[140]....
        /*09c8*/ 	.word	0x0000bae0
        /*09cc*/ 	.word	0x00000000
        /*09d0*/ 	.word	0x00000000
        /*09d4*/ 	.short	0x010a
        /*09d6*/ 	.byte	0xff
	.zero		1


	//   ....[141]....
        /*09d8*/ 	.word	0x0000bb40
        /*09dc*/ 	.word	0x00000000
        /*09e0*/ 	.word	0x00000000
        /*09e4*/ 	.short	0x010a
        /*09e6*/ 	.byte	0xff
	.zero		1


	//   ....[142]....
        /*09e8*/ 	.word	0x0000bba0
        /*09ec*/ 	.word	0x00000000
        /*09f0*/ 	.word	0x00000000
        /*09f4*/ 	.short	0x010a
        /*09f6*/ 	.byte	0xff
	.zero		1


	//   ....[143]....
        /*09f8*/ 	.word	0x0000bc00
        /*09fc*/ 	.word	0x00000000
        /*0a00*/ 	.word	0x00000000
        /*0a04*/ 	.short	0x010a
        /*0a06*/ 	.byte	0xff
	.zero		1


	//   ....[144]....
        /*0a08*/ 	.word	0x0000bc60
        /*0a0c*/ 	.word	0x00000000
        /*0a10*/ 	.word	0x00000000
        /*0a14*/ 	.short	0x010a
        /*0a16*/ 	.byte	0xff
	.zero		1


	//   ....[145]....
        /*0a18*/ 	.word	0x0000bcb0
        /*0a1c*/ 	.word	0x00000000
        /*0a20*/ 	.word	0x00000170
        /*0a24*/ 	.short	0x010a
        /*0a26*/ 	.byte	0xff
	.zero		1


	//   ....[146]....
        /*0a28*/ 	.word	0x0000bd10
        /*0a2c*/ 	.word	0x00000000
        /*0a30*/ 	.word	0x00000140
        /*0a34*/ 	.short	0x010a
        /*0a36*/ 	.byte	0xff
	.zero		1


	//   ....[147]....
        /*0a38*/ 	.word	0x0000bd60
        /*0a3c*/ 	.word	0x00000000
        /*0a40*/ 	.word	0x00000130
        /*0a44*/ 	.short	0x010a
        /*0a46*/ 	.byte	0xff
	.zero		1


	//   ....[148]....
        /*0a48*/ 	.word	0x0000bdc0
        /*0a4c*/ 	.word	0x00000000
        /*0a50*/ 	.word	0x00000140
        /*0a54*/ 	.short	0x010a
        /*0a56*/ 	.byte	0xff
	.zero		1


	//   ....[149]....
        /*0a58*/ 	.word	0x0000be10
        /*0a5c*/ 	.word	0x00000000
        /*0a60*/ 	.word	0x00000130
        /*0a64*/ 	.short	0x010a
        /*0a66*/ 	.byte	0xff
	.zero		1


	//   ....[150]....
        /*0a68*/ 	.word	0x0000be70
        /*0a6c*/ 	.word	0x00000003
        /*0a70*/ 	.word	0x00000160
        /*0a74*/ 	.short	0x010a
        /*0a76*/ 	.byte	0xff
	.zero		1


	//   ....[151]....
        /*0a78*/ 	.word	0x0000bed0
        /*0a7c*/ 	.word	0x00000000
        /*0a80*/ 	.word	0x00000000
        /*0a84*/ 	.short	0x010a
        /*0a86*/ 	.byte	0xff
	.zero		1


	//   ....[152]....
        /*0a88*/ 	.word	0x0000bf30
        /*0a8c*/ 	.word	0x00000000
        /*0a90*/ 	.word	0x00000000
        /*0a94*/ 	.short	0x010a
        /*0a96*/ 	.byte	0xff
	.zero		1


	//   ....[153]....
        /*0a98*/ 	.word	0x0000bf90
        /*0a9c*/ 	.word	0x00000000
        /*0aa0*/ 	.word	0x00000000
        /*0aa4*/ 	.short	0x010a
        /*0aa6*/ 	.byte	0xff
	.zero		1


	//   ....[154]....
        /*0aa8*/ 	.word	0x0000bfe0
        /*0aac*/ 	.word	0x00000000
        /*0ab0*/ 	.word	0x00000130
        /*0ab4*/ 	.short	0x010a
        /*0ab6*/ 	.byte	0xff
	.zero		1


	//   ....[155]....
        /*0ab8*/ 	.word	0x0000c040
        /*0abc*/ 	.word	0x00000000
        /*0ac0*/ 	.word	0x00000128
        /*0ac4*/ 	.short	0x010a
        /*0ac6*/ 	.byte	0xff
	.zero		1


	//   ....[156]....
        /*0ac8*/ 	.word	0x0000c0a0
        /*0acc*/ 	.word	0x00000003
        /*0ad0*/ 	.word	0x00000100
        /*0ad4*/ 	.short	0x010a
        /*0ad6*/ 	.byte	0xff
	.zero		1


	//   ....[157]....
        /*0ad8*/ 	.word	0x0000c100
        /*0adc*/ 	.word	0x00000003
        /*0ae0*/ 	.word	0x00000108
        /*0ae4*/ 	.short	0x010a
        /*0ae6*/ 	.byte	0xff
	.zero		1


	//   ....[158]....
        /*0ae8*/ 	.word	0x0000c160
        /*0aec*/ 	.word	0x00000003
        /*0af0*/ 	.word	0x00000110
        /*0af4*/ 	.short	0x010a
        /*0af6*/ 	.byte	0xff
	.zero		1


	//   ....[159]....
        /*0af8*/ 	.word	0x0000c1c0
        /*0afc*/ 	.word	0x00000003
        /*0b00*/ 	.word	0x00000118
        /*0b04*/ 	.short	0x010a
        /*0b06*/ 	.byte	0xff
	.zero		1


	//   ....[160]....
        /*0b08*/ 	.word	0x0000c220
        /*0b0c*/ 	.word	0x00000000
        /*0b10*/ 	.word	0x00000100
        /*0b14*/ 	.short	0x010a
        /*0b16*/ 	.byte	0xff
	.zero		1


	//   ....[161]....
        /*0b18*/ 	.word	0x0000c280
        /*0b1c*/ 	.word	0x00000000
        /*0b20*/ 	.word	0x00000108
        /*0b24*/ 	.short	0x010a
        /*0b26*/ 	.byte	0xff
	.zero		1


	//   ....[162]....
        /*0b28*/ 	.word	0x0000c2e0
        /*0b2c*/ 	.word	0x00000000
        /*0b30*/ 	.word	0x00000110
        /*0b34*/ 	.short	0x010a
        /*0b36*/ 	.byte	0xff
	.zero		1


	//   ....[163]....
        /*0b38*/ 	.word	0x0000c330
        /*0b3c*/ 	.word	0x00000000
        /*0b40*/ 	.word	0x00000130
        /*0b44*/ 	.short	0x010a
        /*0b46*/ 	.byte	0xff
	.zero		1


	//   ....[164]....
        /*0b48*/ 	.word	0x0000c380
        /*0b4c*/ 	.word	0x00000003
        /*0b50*/ 	.word	0x000000e0
        /*0b54*/ 	.short	0x010a
        /*0b56*/ 	.byte	0xff
	.zero		1


	//   ....[165]....
        /*0b58*/ 	.word	0x0000c3d0
        /*0b5c*/ 	.word	0x0000006c
        /*0b60*/ 	.word	0x00000150
        /*0b64*/ 	.short	0x010a
        /*0b66*/ 	.byte	0xff
	.zero		1


	//   ....[166]....
        /*0b68*/ 	.word	0x0000c420
        /*0b6c*/ 	.word	0x00000076
        /*0b70*/ 	.word	0x000000e0
        /*0b74*/ 	.short	0x010a
        /*0b76*/ 	.byte	0xff
	.zero		1


	//   ....[167]....
        /*0b78*/ 	.word	0x0000c470
        /*0b7c*/ 	.word	0x00000000
        /*0b80*/ 	.word	0x000000e0
        /*0b84*/ 	.short	0x010a
        /*0b86*/ 	.byte	0xff
	.zero		1


	//   ....[168]....
        /*0b88*/ 	.word	0x0000c4c0
        /*0b8c*/ 	.word	0x00000000
        /*0b90*/ 	.word	0x000000e0
        /*0b94*/ 	.short	0x010a
        /*0b96*/ 	.byte	0xff
	.zero		1


	//----- nvinfo : EIATTR_NUM_MBARRIERS
	.align		4
.L_48:
        /*0b98*/ 	.byte	0x03, 0x38
        /*0b9a*/ 	.short	0x0032


	//----- nvinfo : EIATTR_EXIT_INSTR_OFFSETS
	.align		4
        /*0b9c*/ 	.byte	0x04, 0x1c
        /*0b9e*/ 	.short	(.L_50 - .L_49)


	//   ....[0]....
.L_49:
        /*0ba0*/ 	.word	0x00002be0


	//   ....[1]....
        /*0ba4*/ 	.word	0x000030d0


	//   ....[2]....
        /*0ba8*/ 	.word	0x00003130


	//   ....[3]....
        /*0bac*/ 	.word	0x00003dc0


	//   ....[4]....
        /*0bb0*/ 	.word	0x00004e20


	//   ....[5]....
        /*0bb4*/ 	.word	0x00004e60


	//   ....[6]....
        /*0bb8*/ 	.word	0x0000b660


	//----- nvinfo : EIATTR_MAX_THREADS
	.align		4
.L_50:
        /*0bbc*/ 	.byte	0x04, 0x05
        /*0bbe*/ 	.short	(.L_52 - .L_51)
.L_51:
        /*0bc0*/ 	.word	0x00000100
        /*0bc4*/ 	.word	0x00000001
        /*0bc8*/ 	.word	0x00000001


	//----- nvinfo : EIATTR_CRS_STACK_SIZE
	.align		4
.L_52:
        /*0bcc*/ 	.byte	0x04, 0x1e
        /*0bce*/ 	.short	(.L_54 - .L_53)
.L_53:
        /*0bd0*/ 	.word	0x00000000


	//----- nvinfo : EIATTR_CBANK_PARAM_SIZE
	.align		4
.L_54:
        /*0bd4*/ 	.byte	0x03, 0x19
        /*0bd6*/ 	.short	0x0800


	//----- nvinfo : EIATTR_PARAM_CBANK
	.align		4
        /*0bd8*/ 	.byte	0x04, 0x0a
        /*0bda*/ 	.short	(.L_56 - .L_55)
	.align		4
.L_55:
        /*0bdc*/ 	.word	index@(.nv.constant0._ZN7cutlass13device_kernelINS_4gemm6kernel13GemmUniversalIN4cute5tupleIJiiiiEEENS1_10collective13CollectiveMmaINS1_35MainloopSm100TmaUmmaWarpSpecializedILi14ELi2ELi2ENS5_IJNS4_1CILi1EEESB_SB_EEEEENS5_IJNSA_ILi128EEENSA_ILi256EEENSA_ILi32EEEEEEaNS5_IJlSB_lEEEaSI_NS4_8TiledMMAINS4_8MMA_AtomIJNS4_15SM100_MMA_S8_SSIaaiLi128ELi256ELNS4_4UMMA5MajorE0ELSN_0ELNSM_8SaturateE0EEEEEENS4_6LayoutISC_NS5_IJNSA_ILi0EEESS_SS_EEEEENS5_IJNS4_10UnderscoreESV_SV_EEEEENS4_13SM90_TMA_LOADENS4_14ComposedLayoutINS4_7SwizzleILi1ELi4ELi3EEENS4_18smem_ptr_flag_bitsILi8EEENSR_INS5_IJNSA_ILi8EEESG_EEENS5_IJSG_SB_EEEEEEEvNS4_8identityESY_S18_vS19_EENS_8epilogue10collective18CollectiveEpilogueINS1B_23Sm100TmaWarpSpecializedILi4ELi2ELi64ELb0ELb0EEEJSH_NS5_IJNSR_ISE_SB_EENSR_INSA_ILi64EEESB_EEEEEaSI_aSI_NS1B_6fusion15FusionCallbacksIS1F_NS1K_17LinearCombinationIaiaiLNS_15FloatRoundStyleE2EEESH_S1J_JEEENS4_5SM1004TMEM4LOAD26SM100_TMEM_LOAD_32dp32b64xESY_NSZ_INS10_ILi2ELi4ELi3EEES13_NSR_INS5_IJS14_S1H_EEENS5_IJS1H_SB_EEEEEEENS4_39AutoVectorizingCopyWithAssumedAlignmentILi128EEENS4_14SM90_TMA_STOREES1Y_S20_S20_EEEvvEEEEvNT_6ParamsE)
        /*0be0*/ 	.short	0x0380
        /*0be2*/ 	.short	0x0800


	//----- nvinfo : EIATTR_SW_WAR
	.align		4
.L_56:
        /*0be4*/ 	.byte	0x04, 0x36
        /*0be6*/ 	.short	(.L_58 - .L_57)
.L_57:
        /*0be8*/ 	.word	0x00000008
.L_58:


//--------------------- .nv.callgraph             --------------------------
	.section	.nv.callgraph,"",@"SHT_CUDA_CALLGRAPH"
	.align	4
	.sectionentsize	8
	.align		4
        /*0000*/ 	.word	0x00000000
	.align		4
        /*0004*/ 	.word	0xffffffff
	.align		4
        /*0008*/ 	.word	index@(_ZN7cutlass13device_kernelINS_4gemm6kernel13GemmUniversalIN4cute5tupleIJiiiiEEENS1_10collective13CollectiveMmaINS1_35MainloopSm100TmaUmmaWarpSpecializedILi14ELi2ELi2ENS5_IJNS4_1CILi1EEESB_SB_EEEEENS5_IJNSA_ILi128EEENSA_ILi256EEENSA_ILi32EEEEEEaNS5_IJlSB_lEEEaSI_NS4_8TiledMMAINS4_8MMA_AtomIJNS4_15SM100_MMA_S8_SSIaaiLi128ELi256ELNS4_4UMMA5MajorE0ELSN_0ELNSM_8SaturateE0EEEEEENS4_6LayoutISC_NS5_IJNSA_ILi0EEESS_SS_EEEEENS5_IJNS4_10UnderscoreESV_SV_EEEEENS4_13SM90_TMA_LOADENS4_14ComposedLayoutINS4_7SwizzleILi1ELi4ELi3EEENS4_18smem_ptr_flag_bitsILi8EEENSR_INS5_IJNSA_ILi8EEESG_EEENS5_IJSG_SB_EEEEEEEvNS4_8identityESY_S18_vS19_EENS_8epilogue10collective18CollectiveEpilogueINS1B_23Sm100TmaWarpSpecializedILi4ELi2ELi64ELb0ELb0EEEJSH_NS5_IJNSR_ISE_SB_EENSR_INSA_ILi64EEESB_EEEEEaSI_aSI_NS1B_6fusion15FusionCallbacksIS1F_NS1K_17LinearCombinationIaiaiLNS_15FloatRoundStyleE2EEESH_S1J_JEEENS4_5SM1004TMEM4LOAD26SM100_TMEM_LOAD_32dp32b64xESY_NSZ_INS10_ILi2ELi4ELi3EEES13_NSR_INS5_IJS14_S1H_EEENS5_IJS1H_SB_EEEEEEENS4_39AutoVectorizingCopyWithAssumedAlignmentILi128EEENS4_14SM90_TMA_STOREES1Y_S20_S20_EEEvvEEEEvNT_6ParamsE)
	.align		4
        /*000c*/ 	.word	index@(__assertfail)
	.align		4
        /*0010*/ 	.word	0x00000000
	.align		4
        /*0014*/ 	.word	0xfffffffe
	.align		4
        /*0018*/ 	.word	0x00000000
	.align		4
        /*001c*/ 	.word	0xfffffffd
	.align		4
        /*0020*/ 	.word	0x00000000
	.align		4
        /*0024*/ 	.word	0xfffffffc


//--------------------- .nv.constant4             --------------------------
	.section	.nv.constant4,"a",@progbits
	.align	8
	.align		8
.nv.constant4:
        /*0000*/ 	.dword	__assertfail
	.align		8
        /*0008*/ 	.dword	__unnamed_1
	.align		8
        /*0010*/ 	.dword	__unnamed_2
	.align		8
        /*0018*/ 	.dword	__unnamed_3
	.align		8
        /*0020*/ 	.dword	_ZN40_INTERNAL_76c7ae75_4_k_cu_f91a30e2_289094cuda3std3__45__cpo5beginE
	.align		8
        /*0028*/ 	.dword	_ZN40_INTERNAL_76c7ae75_4_k_cu_f91a30e2_289094cuda3std3__45__cpo3endE
	.align		8
        /*0030*/ 	.dword	_ZN40_INTERNAL_76c7ae75_4_k_cu_f91a30e2_289094cuda3std3__45__cpo6cbeginE
	.align		8
        /*0038*/ 	.dword	_ZN40_INTERNAL_76c7ae75_4_k_cu_f91a30e2_289094cuda3std3__45__cpo4cendE
	.align		8
        /*0040*/ 	.dword	_ZN40_INTERNAL_76c7ae75_4_k_cu_f91a30e2_289094cuda3std3__442_GLOBAL__N__76c7ae75_4_k_cu_f91a30e2_289096ignoreE
	.align		8
        /*0048*/ 	.dword	_ZN40_INTERNAL_76c7ae75_4_k_cu_f91a30e2_289094cuda3std3__419piecewise_constructE
	.align		8
        /*0050*/ 	.dword	_ZN40_INTERNAL_76c7ae75_4_k_cu_f91a30e2_289094cuda3std3__48in_placeE
	.align		8
        /*0058*/ 	.dword	_ZN40_INTERNAL_76c7ae75_4_k_cu_f91a30e2_289094cuda3std6ranges3__45__cpo4swapE
	.align		8
        /*0060*/ 	.dword	_ZN40_INTERNAL_76c7ae75_4_k_cu_f91a30e2_289094cuda3std6ranges3__45__cpo9iter_moveE
	.align		8
        /*0068*/ 	.dword	_ZN40_INTERNAL_76c7ae75_4_k_cu_f91a30e2_289094cute7productE
	.align		8
        /*0070*/ 	.dword	_ZN40_INTERNAL_76c7ae75_4_k_cu_f91a30e2_289094cute1_E
	.align		8
        /*0078*/ 	.dword	$str$25
	.align		8
        /*0080*/ 	.dword	$str$26
	.align		8
        /*0088*/ 	.dword	$str$27
	.align		8
        /*0090*/ 	.dword	$str$28


//--------------------- .text._ZN7cutlass13device_kernelINS_4gemm6kernel13GemmUniversalIN4cute5tupleIJiiiiEEENS1_10collective13CollectiveMmaINS1_35MainloopSm100TmaUmmaWarpSpecializedILi14ELi2ELi2ENS5_IJNS4_1CILi1EEESB_SB_EEEEENS5_IJNSA_ILi128EEENSA_ILi256EEENSA_ILi32EEEEEEaNS5_IJlSB_lEEEaSI_NS4_8TiledMMAINS4_8MMA_AtomIJNS4_15SM100_MMA_S8_SSIaaiLi128ELi256ELNS4_4UMMA5MajorE0ELSN_0ELNSM_8SaturateE0EEEEEENS4_6LayoutISC_NS5_IJNSA_ILi0EEESS_SS_EEEEENS5_IJNS4_10UnderscoreESV_SV_EEEEENS4_13SM90_TMA_LOADENS4_14ComposedLayoutINS4_7SwizzleILi1ELi4ELi3EEENS4_18smem_ptr_flag_bitsILi8EEENSR_INS5_IJNSA_ILi8EEESG_EEENS5_IJSG_SB_EEEEEEEvNS4_8identityESY_S18_vS19_EENS_8epilogue10collective18CollectiveEpilogueINS1B_23Sm100TmaWarpSpecializedILi4ELi2ELi64ELb0ELb0EEEJSH_NS5_IJNSR_ISE_SB_EENSR_INSA_ILi64EEESB_EEEEEaSI_aSI_NS1B_6fusion15FusionCallbacksIS1F_NS1K_17LinearCombinationIaiaiLNS_15FloatRoundStyleE2EEESH_S1J_JEEENS4_5SM1004TMEM4LOAD26SM100_TMEM_LOAD_32dp32b64xESY_NSZ_INS10_ILi2ELi4ELi3EEES13_NSR_INS5_IJS14_S1H_EEENS5_IJS1H_SB_EEEEEEENS4_39AutoVectorizingCopyWithAssumedAlignmentILi128EEENS4_14SM90_TMA_STOREES1Y_S20_S20_EEEvvEEEEvNT_6ParamsE --------------------------
	.section	.text._ZN7cutlass13device_kernelINS_4gemm6kernel13GemmUniversalIN4cute5tupleIJiiiiEEENS1_10collective13CollectiveMmaINS1_35MainloopSm100TmaUmmaWarpSpecializedILi14ELi2ELi2ENS5_IJNS4_1CILi1EEESB_SB_EEEEENS5_IJNSA_ILi128EEENSA_ILi256EEENSA_ILi32EEEEEEaNS5_IJlSB_lEEEaSI_NS4_8TiledMMAINS4_8MMA_AtomIJNS4_15SM100_MMA_S8_SSIaaiLi128ELi256ELNS4_4UMMA5MajorE0ELSN_0ELNSM_8SaturateE0EEEEEENS4_6LayoutISC_NS5_IJNSA_ILi0EEESS_SS_EEEEENS5_IJNS4_10UnderscoreESV_SV_EEEEENS4_13SM90_TMA_LOADENS4_14ComposedLayoutINS4_7SwizzleILi1ELi4ELi3EEENS4_18smem_ptr_flag_bitsILi8EEENSR_INS5_IJNSA_ILi8EEESG_EEENS5_IJSG_SB_EEEEEEEvNS4_8identityESY_S18_vS19_EENS_8epilogue10collective18CollectiveEpilogueINS1B_23Sm100TmaWarpSpecializedILi4ELi2ELi64ELb0ELb0EEEJSH_NS5_IJNSR_ISE_SB_EENSR_INSA_ILi64EEESB_EEEEEaSI_aSI_NS1B_6fusion15FusionCallbacksIS1F_NS1K_17LinearCombinationIaiaiLNS_15FloatRoundStyleE2EEESH_S1J_JEEENS4_5SM1004TMEM4LOAD26SM100_TMEM_LOAD_32dp32b64xESY_NSZ_INS10_ILi2ELi4ELi3EEES13_NSR_INS5_IJS14_S1H_EEENS5_IJS1H_SB_EEEEEEENS4_39AutoVectorizingCopyWithAssumedAlignmentILi128EEENS4_14SM90_TMA_STOREES1Y_S20_S20_EEEvvEEEEvNT_6ParamsE,"ax",@progbits
	.align	128
.text._ZN7cutlass13device_kernelINS_4gemm6kernel13GemmUniversalIN4cute5tupleIJiiiiEEENS1_10collective13CollectiveMmaINS1_35MainloopSm100TmaUmmaWarpSpecializedILi14ELi2ELi2ENS5_IJNS4_1CILi1EEESB_SB_EEEEENS5_IJNSA_ILi128EEENSA_ILi256EEENSA_ILi32EEEEEEaNS5_IJlSB_lEEEaSI_NS4_8TiledMMAINS4_8MMA_AtomIJNS4_15SM100_MMA_S8_SSIaaiLi128ELi256ELNS4_4UMMA5MajorE0ELSN_0ELNSM_8SaturateE0EEEEEENS4_6LayoutISC_NS5_IJNSA_ILi0EEESS_SS_EEEEENS5_IJNS4_10UnderscoreESV_SV_EEEEENS4_13SM90_TMA_LOADENS4_14ComposedLayoutINS4_7SwizzleILi1ELi4ELi3EEENS4_18smem_ptr_flag_bitsILi8EEENSR_INS5_IJNSA_ILi8EEESG_EEENS5_IJSG_SB_EEEEEEEvNS4_8identityESY_S18_vS19_EENS_8epilogue10collective18CollectiveEpilogueINS1B_23Sm100TmaWarpSpecializedILi4ELi2ELi64ELb0ELb0EEEJSH_NS5_IJNSR_ISE_SB_EENSR_INSA_ILi64EEESB_EEEEEaSI_aSI_NS1B_6fusion15FusionCallbacksIS1F_NS1K_17LinearCombinationIaiaiLNS_15FloatRoundStyleE2EEESH_S1J_JEEENS4_5SM1004TMEM4LOAD26SM100_TMEM_LOAD_32dp32b64xESY_NSZ_INS10_ILi2ELi4ELi3EEES13_NSR_INS5_IJS14_S1H_EEENS5_IJS1H_SB_EEEEEEENS4_39AutoVectorizingCopyWithAssumedAlignmentILi128EEENS4_14SM90_TMA_STOREES1Y_S20_S20_EEEvvEEEEvNT_6ParamsE:
        .type           _ZN7cutlass13device_kernelINS_4gemm6kernel13GemmUniversalIN4cute5tupleIJiiiiEEENS1_10collective13CollectiveMmaINS1_35MainloopSm100TmaUmmaWarpSpecializedILi14ELi2ELi2ENS5_IJNS4_1CILi1EEESB_SB_EEEEENS5_IJNSA_ILi128EEENSA_ILi256EEENSA_ILi32EEEEEEaNS5_IJlSB_lEEEaSI_NS4_8TiledMMAINS4_8MMA_AtomIJNS4_15SM100_MMA_S8_SSIaaiLi128ELi256ELNS4_4UMMA5MajorE0ELSN_0ELNSM_8SaturateE0EEEEEENS4_6LayoutISC_NS5_IJNSA_ILi0EEESS_SS_EEEEENS5_IJNS4_10UnderscoreESV_SV_EEEEENS4_13SM90_TMA_LOADENS4_14ComposedLayoutINS4_7SwizzleILi1ELi4ELi3EEENS4_18smem_ptr_flag_bitsILi8EEENSR_INS5_IJNSA_ILi8EEESG_EEENS5_IJSG_SB_EEEEEEEvNS4_8identityESY_S18_vS19_EENS_8epilogue10collective18CollectiveEpilogueINS1B_23Sm100TmaWarpSpecializedILi4ELi2ELi64ELb0ELb0EEEJSH_NS5_IJNSR_ISE_SB_EENSR_INSA_ILi64EEESB_EEEEEaSI_aSI_NS1B_6fusion15FusionCallbacksIS1F_NS1K_17LinearCombinationIaiaiLNS_15FloatRoundStyleE2EEESH_S1J_JEEENS4_5SM1004TMEM4LOAD26SM100_TMEM_LOAD_32dp32b64xESY_NSZ_INS10_ILi2ELi4ELi3EEES13_NSR_INS5_IJS14_S1H_EEENS5_IJS1H_SB_EEEEEEENS4_39AutoVectorizingCopyWithAssumedAlignmentILi128EEENS4_14SM90_TMA_STOREES1Y_S20_S20_EEEvvEEEEvNT_6ParamsE,@function
        .size           _ZN7cutlass13device_kernelINS_4gemm6kernel13GemmUniversalIN4cute5tupleIJiiiiEEENS1_10collective13CollectiveMmaINS1_35MainloopSm100TmaUmmaWarpSpecializedILi14ELi2ELi2ENS5_IJNS4_1CILi1EEESB_SB_EEEEENS5_IJNSA_ILi128EEENSA_ILi256EEENSA_ILi32EEEEEEaNS5_IJlSB_lEEEaSI_NS4_8TiledMMAINS4_8MMA_AtomIJNS4_15SM100_MMA_S8_SSIaaiLi128ELi256ELNS4_4UMMA5MajorE0ELSN_0ELNSM_8SaturateE0EEEEEENS4_6LayoutISC_NS5_IJNSA_ILi0EEESS_SS_EEEEENS5_IJNS4_10UnderscoreESV_SV_EEEEENS4_13SM90_TMA_LOADENS4_14ComposedLayoutINS4_7SwizzleILi1ELi4ELi3EEENS4_18smem_ptr_flag_bitsILi8EEENSR_INS5_IJNSA_ILi8EEESG_EEENS5_IJSG_SB_EEEEEEEvNS4_8identityESY_S18_vS19_EENS_8epilogue10collective18CollectiveEpilogueINS1B_23Sm100TmaWarpSpecializedILi4ELi2ELi64ELb0ELb0EEEJSH_NS5_IJNSR_ISE_SB_EENSR_INSA_ILi64EEESB_EEEEEaSI_aSI_NS1B_6fusion15FusionCallbacksIS1F_NS1K_17LinearCombinationIaiaiLNS_15FloatRoundStyleE2EEESH_S1J_JEEENS4_5SM1004TMEM4LOAD26SM100_TMEM_LOAD_32dp32b64xESY_NSZ_INS10_ILi2ELi4ELi3EEES13_NSR_INS5_IJS14_S1H_EEENS5_IJS1H_SB_EEEEEEENS4_39AutoVectorizingCopyWithAssumedAlignmentILi128EEENS4_14SM90_TMA_STOREES1Y_S20_S20_EEEvvEEEEvNT_6ParamsE,(.L_x_195 - _ZN7cutlass13device_kernelINS_4gemm6kernel13GemmUniversalIN4cute5tupleIJiiiiEEENS1_10collective13CollectiveMmaINS1_35MainloopSm100TmaUmmaWarpSpecializedILi14ELi2ELi2ENS5_IJNS4_1CILi1EEESB_SB_EEEEENS5_IJNSA_ILi128EEENSA_ILi256EEENSA_ILi32EEEEEEaNS5_IJlSB_lEEEaSI_NS4_8TiledMMAINS4_8MMA_AtomIJNS4_15SM100_MMA_S8_SSIaaiLi128ELi256ELNS4_4UMMA5MajorE0ELSN_0ELNSM_8SaturateE0EEEEEENS4_6LayoutISC_NS5_IJNSA_ILi0EEESS_SS_EEEEENS5_IJNS4_10UnderscoreESV_SV_EEEEENS4_13SM90_TMA_LOADENS4_14ComposedLayoutINS4_7SwizzleILi1ELi4ELi3EEENS4_18smem_ptr_flag_bitsILi8EEENSR_INS5_IJNSA_ILi8EEESG_EEENS5_IJSG_SB_EEEEEEEvNS4_8identityESY_S18_vS19_EENS_8epilogue10collective18CollectiveEpilogueINS1B_23Sm100TmaWarpSpecializedILi4ELi2ELi64ELb0ELb0EEEJSH_NS5_IJNSR_ISE_SB_EENSR_INSA_ILi64EEESB_EEEEEaSI_aSI_NS1B_6fusion15FusionCallbacksIS1F_NS1K_17LinearCombinationIaiaiLNS_15FloatRoundStyleE2EEESH_S1J_JEEENS4_5SM1004TMEM4LOAD26SM100_TMEM_LOAD_32dp32b64xESY_NSZ_INS10_ILi2ELi4ELi3EEES13_NSR_INS5_IJS14_S1H_EEENS5_IJS1H_SB_EEEEEEENS4_39AutoVectorizingCopyWithAssumedAlignmentILi128EEENS4_14SM90_TMA_STOREES1Y_S20_S20_EEEvvEEEEvNT_6ParamsE)
        .other          _ZN7cutlass13device_kernelINS_4gemm6kernel13GemmUniversalIN4cute5tupleIJiiiiEEENS1_10collective13CollectiveMmaINS1_35MainloopSm100TmaUmmaWarpSpecializedILi14ELi2ELi2ENS5_IJNS4_1CILi1EEESB_SB_EEEEENS5_IJNSA_ILi128EEENSA_ILi256EEENSA_ILi32EEEEEEaNS5_IJlSB_lEEEaSI_NS4_8TiledMMAINS4_8MMA_AtomIJNS4_15SM100_MMA_S8_SSIaaiLi128ELi256ELNS4_4UMMA5MajorE0ELSN_0ELNSM_8SaturateE0EEEEEENS4_6LayoutISC_NS5_IJNSA_ILi0EEESS_SS_EEEEENS5_IJNS4_10UnderscoreESV_SV_EEEEENS4_13SM90_TMA_LOADENS4_14ComposedLayoutINS4_7SwizzleILi1ELi4ELi3EEENS4_18smem_ptr_flag_bitsILi8EEENSR_INS5_IJNSA_ILi8EEESG_EEENS5_IJSG_SB_EEEEEEEvNS4_8identityESY_S18_vS19_EENS_8epilogue10collective18CollectiveEpilogueINS1B_23Sm100TmaWarpSpecializedILi4ELi2ELi64ELb0ELb0EEEJSH_NS5_IJNSR_ISE_SB_EENSR_INSA_ILi64EEESB_EEEEEaSI_aSI_NS1B_6fusion15FusionCallbacksIS1F_NS1K_17LinearCombinationIaiaiLNS_15FloatRoundStyleE2EEESH_S1J_JEEENS4_5SM1004TMEM4LOAD26SM100_TMEM_LOAD_32dp32b64xESY_NSZ_INS10_ILi2ELi4ELi3EEES13_NSR_INS5_IJS14_S1H_EEENS5_IJS1H_SB_EEEEEEENS4_39AutoVectorizingCopyWithAssumedAlignmentILi128EEENS4_14SM90_TMA_STOREES1Y_S20_S20_EEEvvEEEEvNT_6ParamsE,@"STO_CUDA_ENTRY STV_DEFAULT"
_ZN7cutlass13device_kernelINS_4gemm6kernel13GemmUniversalIN4cute5tupleIJiiiiEEENS1_10collective13CollectiveMmaINS1_35MainloopSm100TmaUmmaWarpSpecializedILi14ELi2ELi2ENS5_IJNS4_1CILi1EEESB_SB_EEEEENS5_IJNSA_ILi128EEENSA_ILi256EEENSA_ILi32EEEEEEaNS5_IJlSB_lEEEaSI_NS4_8TiledMMAINS4_8MMA_AtomIJNS4_15SM100_MMA_S8_SSIaaiLi128ELi256ELNS4_4UMMA5MajorE0ELSN_0ELNSM_8SaturateE0EEEEEENS4_6LayoutISC_NS5_IJNSA_ILi0EEESS_SS_EEEEENS5_IJNS4_10UnderscoreESV_SV_EEEEENS4_13SM90_TMA_LOADENS4_14ComposedLayoutINS4_7SwizzleILi1ELi4ELi3EEENS4_18smem_ptr_flag_bitsILi8EEENSR_INS5_IJNSA_ILi8EEESG_EEENS5_IJSG_SB_EEEEEEEvNS4_8identityESY_S18_vS19_EENS_8epilogue10collective18CollectiveEpilogueINS1B_23Sm100TmaWarpSpecializedILi4ELi2ELi64ELb0ELb0EEEJSH_NS5_IJNSR_ISE_SB_EENSR_INSA_ILi64EEESB_EEEEEaSI_aSI_NS1B_6fusion15FusionCallbacksIS1F_NS1K_17LinearCombinationIaiaiLNS_15FloatRoundStyleE2EEESH_S1J_JEEENS4_5SM1004TMEM4LOAD26SM100_TMEM_LOAD_32dp32b64xESY_NSZ_INS10_ILi2ELi4ELi3EEES13_NSR_INS5_IJS14_S1H_EEENS5_IJS1H_SB_EEEEEEENS4_39AutoVectorizingCopyWithAssumedAlignmentILi128EEENS4_14SM90_TMA_STOREES1Y_S20_S20_EEEvvEEEEvNT_6ParamsE:
[----:B------:R-:W1:Y:S01]  /*0000*/  LDC R1, c[0x0][0x37c] ;  /* 0x0000df00ff017b82 */ /* 0x000e620000000800 */
[----:B------:R-:W2:Y:S01]  /*0010*/  S2R R167, SR_TID.X ;  /* 0x0000000000a77919 */ /* 0x000ea20000002100 */
[----:B------:R-:W3:Y:S01]  /*0020*/  LDCU.64 UR4, c[0x0][0x890] ;  /* 0x00011200ff0477ac */ /* 0x000ee20008000a00 */
[----:B------:R-:W-:Y:S02]  /*0030*/  PRMT R151, RZ, 0x7610, R151 ;  /* 0x00007610ff977816 */ /* 0x000fe40000000097 */
[----:B------:R-:W-:Y:S01]  /*0040*/  ELECT P5, URZ, PT ;  /* 0x0000000000ff782f */ /* 0x000fe200038a0000 */
[----:B------:R-:W4:Y:S01]  /*0050*/  LDCU.64 UR46, c[0x0][0x358] ;  /* 0x00006b00ff2e77ac */ /* 0x000f220008000a00 */
[----:B---3--:R-:W-:-:S04]  /*0060*/  UISETP.NE.U32.AND UP0, UPT, UR4, URZ, UPT ;  /* 0x000000ff0400728c */ /* 0x008fc8000bf05070 */
[----:B------:R-:W-:Y:S01]  /*0070*/  UISETP.NE.AND.EX UP0, UPT, UR5, URZ, UPT, UP0 ;  /* 0x000000ff0500728c */ /* 0x000fe2000bf05300 */
[----:B--2---:R-:W-:-:S05]  /*0080*/  SHF.R.U32.HI R154, RZ, 0x5, R167 ;  /* 0x00000005ff9a7819 */ /* 0x004fca00000116a7 */
[----:B------:R-:W2:Y:S02]  /*0090*/  SHFL.IDX PT, R0, R154, RZ, 0x1f ;  /* 0x00001fff9a007589 */ /* 0x000ea400000e0000 */
[----:B--2---:R-:W-:Y:S01]  /*00a0*/  R2UR UR8, R0 ;  /* 0x00000000000872ca */ /* 0x004fe200000e0000 */
[----:B-1--4-:R-:W-:-:S14]  /*00b0*/  BRA.U UP0, `(.L_x_0) ;  /* 0x00000001002c7547 */ /* 0x012fdc000b800000 */
[----:B------:R-:W1:Y:S02]  /*00c0*/  LDCU.64 UR6, c[0x0][0x888] ;  /* 0x00011100ff0677ac */ /* 0x000e640008000a00 */
[----:B-1----:R-:W-:-:S04]  /*00d0*/  UISETP.NE.U32.AND UP0, UPT, UR6, URZ, UPT ;  /* 0x000000ff0600728c */ /* 0x002fc8000bf05070 */
[----:B------:R-:W-:-:S09]  /*00e0*/  UISETP.NE.AND.EX UP0, UPT, UR7, URZ, UPT, UP0 ;  /* 0x000000ff0700728c */ /* 0x000fd2000bf05300 */
[----:B------:R-:W-:Y:S05]  /*00f0*/  BRA.U !UP0, `(.L_x_1) ;  /* 0x0000000108107547 */ /* 0x000fea000b800000 */
[----:B------:R-:W1:Y:S02]  /*0100*/  LDC.64 R82, c[0x0][0x888] ;  /* 0x00022200ff527b82 */ /* 0x000e640000000a00 */
[----:B-1----:R1:W5:Y:S01]  /*0110*/  LDG.E R82, desc[UR46][R82.64] ;  /* 0x0000002e52527981 */ /* 0x002362000c1e1900 */
[----:B------:R-:W-:Y:S01]  /*0120*/  HFMA2 R151, -RZ, RZ, 0, 5.9604644775390625e-08 ;  /* 0x00000001ff977431 */ /* 0x000fe200000001ff */
[----:B------:R-:W-:Y:S05]  /*0130*/  BRA `(.L_x_0) ;  /* 0x00000000000c7947 */ /* 0x000fea0003800000 */
.L_x_1:
[----:B------:R-:W1:Y:S01]  /*0140*/  LDCU UR6, c[0x0][0x880] ;  /* 0x00011000ff0677ac */ /* 0x000e620008000800 */
[----:B------:R-:W-:Y:S01]  /*0150*/  HFMA2 R151, -RZ, RZ, 0, 5.9604644775390625e-08 ;  /* 0x00000001ff977431 */ /* 0x000fe200000001ff */
[----:B-1----:R-:W-:-:S07]  /*0160*/  MOV R82, UR6 ;  /* 0x0000000600527c02 */ /* 0x002fce0008000f00 */
.L_x_0:
[----:B------:R-:W2:Y:S02]  /*0170*/  LDCU.64 UR6, c[0x0][0x8b0] ;  /* 0x00011600ff0677ac */ /* 0x000ea40008000a00 */
[----:B--2---:R-:W-:-:S04]  /*0180*/  UISETP.NE.U32.AND UP0, UPT, UR6, URZ, UPT ;  /* 0x000000ff0600728c */ /* 0x004fc8000bf05070 */
[----:B------:R-:W-:-:S09]  /*0190*/  UISETP.NE.AND.EX UP0, UPT, UR7, URZ, UPT, UP0 ;  /* 0x000000ff0700728c */ /* 0x000fd2000bf05300 */
[----:B------:R-:W-:Y:S05]  /*01a0*/  BRA.U UP0, `(.L_x_2) ;  /* 0x0000000100247547 */ /* 0x000fea000b800000 */
[----:B------:R-:W2:Y:S02]  /*01b0*/  LDCU.64 UR6, c[0x0][0x8a8] ;  /* 0x00011500ff0677ac */ /* 0x000ea40008000a00 */
[----:B--2---:R-:W-:-:S04]  /*01c0*/  UISETP.NE.U32.AND UP0, UPT, UR6, URZ, UPT ;  /* 0x000000ff0600728c */ /* 0x004fc8000bf05070 */
[----:B------:R-:W-:-:S09]  /*01d0*/  UISETP.NE.AND.EX UP0, UPT, UR7, URZ, UPT, UP0 ;  /* 0x000000ff0700728c */ /* 0x000fd2000bf05300 */
[----:B------:R-:W-:Y:S05]  /*01e0*/  BRA.U !UP0, `(.L_x_3) ;  /* 0x00000001080c7547 */ /* 0x000fea000b800000 */
[----:B------:R-:W2:Y:S02]  /*01f0*/  LDC.64 R78, c[0x0][0x8a8] ;  /* 0x00022a00ff4e7b82 */ /* 0x000ea40000000a00 */
[----:B--2---:R2:W5:Y:S01]  /*0200*/  LDG.E R78, desc[UR46][R78.64] ;  /* 0x0000002e4e4e7981 */ /* 0x004562000c1e1900 */
[----:B------:R-:W-:Y:S05]  /*0210*/  BRA `(.L_x_2) ;  /* 0x0000000000087947 */ /* 0x000fea0003800000 */
.L_x_3:
[----:B------:R-:W2:Y:S02]  /*0220*/  LDCU UR6, c[0x0][0x8a0] ;  /* 0x00011400ff0677ac */ /* 0x000ea40008000800 */
[----:B--2---:R-:W-:Y:S02]  /*0230*/  MOV R78, UR6 ;  /* 0x00000006004e7c02 */ /* 0x004fe40008000f00 */
.L_x_2:
[----:B------:R-:W-:Y:S01]  /*0240*/  IMAD.U32 R0, RZ, RZ, UR8 ;  /* 0x00000008ff007e24 */ /* 0x000fe2000f8e00ff */
[----:B------:R-:W-:Y:S04]  /*0250*/  BSSY.RECONVERGENT B0, `(.L_x_4) ;  /* 0x000000c000007945 */ /* 0x000fe80003800200 */
[C---:B------:R-:W-:Y:S02]  /*0260*/  ISETP.NE.OR P1, PT, R0.reuse, 0x1, !P5 ;  /* 0x000000010000780c */ /* 0x040fe40006f25670 */
[----:B------:R-:W-:-:S11]  /*0270*/  ISETP.NE.OR P0, PT, R0, 0x3, !P5 ;  /* 0x000000030000780c */ /* 0x000fd60006f05670 */
[----:B------:R-:W-:Y:S05]  /*0280*/  @P1 BRA `(.L_x_5) ;  /* 0x0000000000201947 */ /* 0x000fea0003800000 */
[----:B------:R-:W3:Y:S02]  /*0290*/  LDCU.64 UR6, c[0x0][0x348] ;  /* 0x00006900ff0677ac */ /* 0x000ee40008000a00 */
[----:B---3--:R-:W-:Y:S02]  /*02a0*/  UIADD3 UR10, UP1, UPT, UR6, 0x80, URZ ;  /* 0x00000080060a7890 */ /* 0x008fe4000ff3e0ff */
[----:B------:R-:W-:Y:S02]  /*02b0*/  UIADD3 UR6, UP0, UPT, UR6, 0x180, URZ ;  /* 0x0000018006067890 */ /* 0x000fe4000ff1e0ff */
[----:B------:R-:W-:Y:S02]  /*02c0*/  UIADD3.X UR11, UPT, UPT, URZ, UR7, URZ, UP1, !UPT ;  /* 0x00000007ff0b7290 */ /* 0x000fe40008ffe4ff */
[----:B------:R-:W-:-:S07]  /*02d0*/  UIADD3.X UR7, UPT, UPT, URZ, UR7, URZ, UP0, !UPT ;  /* 0x00000007ff077290 */ /* 0x000fce00087fe4ff */
[----:B------:R3:W-:Y:S02]  /*02e0*/  UTMACCTL.PF [UR10] ;  /* 0x000000000a0079b9 */ /* 0x0007e40008040000 */
[----:B------:R3:W-:Y:S02]  /*02f0*/  UTMACCTL.PF [UR6] ;  /* 0x00000000060079b9 */ /* 0x0007e40008040000 */
[----:B---3--:R-:W-:Y:S01]  /*0300*/  NOP ;  /* 0x0000000000007918 */ /* 0x008fe20000000000 */
.L_x_5:
[----:B------:R-:W-:Y:S05]  /*0310*/  BSYNC.RECONVERGENT B0 ;  /* 0x0000000000007941 */ /* 0x000fea0003800200 */
.L_x_4:
[----:B------:R-:W-:Y:S04]  /*0320*/  BSSY.RECONVERGENT B0, `(.L_x_6) ;  /* 0x000000a000007945 */ /* 0x000fe80003800200 */
        /* <DEDUP_REMOVED lines=9> */
.L_x_7:
[----:B------:R-:W-:Y:S05]  /*03c0*/  BSYNC.RECONVERGENT B0 ;  /* 0x0000000000007941 */ /* 0x000fea0003800200 */
.L_x_6:
[----:B------:R-:W3:Y:S01]  /*03d0*/  LDCU.64 UR6, c[0x0][0x888] ;  /* 0x00011100ff0677ac */ /* 0x000ee20008000a00 */
[----:B------:R-:W-:Y:S02]  /*03e0*/  UISETP.EQ.U32.AND UP1, UPT, UR4, URZ, UPT ;  /* 0x000000ff0400728c */ /* 0x000fe4000bf22070 */
[----:B------:R-:W-:Y:S02]  /*03f0*/  UPLOP3.LUT UP2, UPT, UPT, UPT, UPT, 0x80, 0x8 ;  /* 0x000000000008789c */ /* 0x000fe40003f4f070 */
[----:B---3--:R-:W-:-:S04]  /*0400*/  UISETP.NE.U32.AND UP0, UPT, UR6, URZ, UPT ;  /* 0x000000ff0600728c */ /* 0x008fc8000bf05070 */
[----:B------:R-:W-:-:S04]  /*0410*/  UISETP.NE.AND.EX UP0, UPT, UR7, URZ, UPT, UP0 ;  /* 0x000000ff0700728c */ /* 0x000fc8000bf05300 */
[----:B------:R-:W-:-:S04]  /*0420*/  UISETP.EQ.OR.EX UP3, UPT, UR5, URZ, !UP0, UP1 ;  /* 0x000000ff0500728c */ /* 0x000fc8000c762710 */
[----:B------:R-:W-:-:S05]  /*0430*/  UP2UR UR50, UPR, URZ, 0x8 ;  /* 0x00000008ff327883 */ /* 0x000fca0008000000 */
[----:B------:R-:W-:Y:S07]  /*0440*/  BRA.U !UP3, `(.L_x_8) ;  /* 0x000000010b207547 */ /* 0x000fee000b800000 */
[----:B-----5:R-:W-:Y:S01]  /*0450*/  R2UR UR6, R82 ;  /* 0x00000000520672ca */ /* 0x020fe200000e0000 */
[----:B------:R-:W-:Y:S02]  /*0460*/  UISETP.NE.U32.AND UP2, UPT, UR4, URZ, UPT ;  /* 0x000000ff0400728c */ /* 0x000fe4000bf45070 */
[----:B------:R-:W-:Y:S02]  /*0470*/  USEL UR4, URZ, 0xffffffff, UP0 ;  /* 0xffffffffff047887 */ /* 0x000fe40008000000 */
[----:B------:R-:W-:-:S08]  /*0480*/  UISETP.NE.AND.EX UP2, UPT, UR5, URZ, UPT, UP2 ;  /* 0x000000ff0500728c */ /* 0x000fd0000bf45320 */
[----:B------:R-:W-:-:S04]  /*0490*/  UISETP.NE.AND UP1, UPT, UR6, URZ, UPT ;  /* 0x000000ff0600728c */ /* 0x000fc8000bf25270 */
[----:B------:R-:W-:-:S04]  /*04a0*/  @!UP2 USEL UR4, URZ, 0xffffffff, UP1 ;  /* 0xffffffffff04a887 */ /* 0x000fc80008800000 */
[----:B------:R-:W-:-:S04]  /*04b0*/  ULOP3.LUT UR4, UR4, 0x1, URZ, 0xc0, !UPT ;  /* 0x0000000104047892 */ /* 0x000fc8000f8ec0ff */
[----:B------:R-:W-:-:S11]  /*04c0*/  UISETP.NE.U32.AND UP2, UPT, UR4, 0x1, UPT ;  /* 0x000000010400788c */ /* 0x000fd6000bf45070 */
.L_x_8:
[----:B------:R-:W3:Y:S01]  /*04d0*/  SHFL.IDX PT, R2, R154, RZ, 0x1f ;  /* 0x00001fff9a027589 */ /* 0x000ee200000e0000 */
[----:B------:R-:W-:-:S04]  /*04e0*/  UISETP.NE.AND UP1, UPT, UR8, 0x2, UPT ;  /* 0x000000020800788c */ /* 0x000fc8000bf25270 */
[----:B------:R-:W-:Y:S01]  /*04f0*/  USEL UR6, URZ, 0x1, UP1 ;  /* 0x00000001ff067887 */ /* 0x000fe20008800000 */
[----:B---3--:R-:W-:-:S13]  /*0500*/  ISETP.NE.AND P0, PT, R2, RZ, PT ;  /* 0x000000ff0200720c */ /* 0x008fda0003f05270 */
[----:B------:R-:W-:Y:S05]  /*0510*/  @P0 BRA `(.L_x_9) ;  /* 0x0000000000a40947 */ /* 0x000fea0003800000 */
[----:B------:R-:W-:Y:S01]  /*0520*/  ELECT P0, URZ, PT ;  /* 0x0000000000ff782f */ /* 0x000fe20003800000 */
[----:B------:R-:W-:-:S12]  /*0530*/  BSSY.RECONVERGENT B0, `(.L_x_9) ;  /* 0x0000027000007945 */ /* 0x000fd80003800200 */
[----:B------:R-:W-:Y:S05]  /*0540*/  @!P0 BRA `(.L_x_10) ;  /* 0x0000000000948947 */ /* 0x000fea0003800000 */
[----:B------:R-:W3:Y:S01]  /*0550*/  S2UR UR5, SR_CgaCtaId ;  /* 0x00000000000579c3 */ /* 0x000ee20000008800 */
[----:B------:R-:W-:Y:S01]  /*0560*/  UMOV UR7, 0x400 ;  /* 0x0000040000077882 */ /* 0x000fe20000000000 */
[----:B------:R-:W-:Y:S02]  /*0570*/  UMOV UR4, 0x1 ;  /* 0x0000000100047882 */ /* 0x000fe40000000000 */
[----:B------:R-:W-:-:S04]  /*0580*/  UIADD3 UR10, UPT, UPT, -UR4, 0x100000, URZ ;  /* 0x00100000040a7890 */ /* 0x000fc8000fffe1ff */
[----:B------:R-:W-:Y:S02]  /*0590*/  USHF.L.U32 UR11, UR10, 0xb, URZ ;  /* 0x0000000b0a0b7899 */ /* 0x000fe400080006ff */
[----:B------:R-:W-:Y:S02]  /*05a0*/  USHF.L.U32 UR10, UR10, 0x1, URZ ;  /* 0x000000010a0a7899 */ /* 0x000fe400080006ff */
[----:B---3--:R-:W-:Y:S01]  /*05b0*/  ULEA UR5, UR5, UR7, 0x18 ;  /* 0x0000000705057291 */ /* 0x008fe2000f8ec0ff */
[----:B------:R-:W3:Y:S11]  /*05c0*/  FENCE.VIEW.ASYNC.S ;  /* 0x00000000000073c6 */ /* 0x000ef60000000000 */
[----:B---3--:R3:W4:Y:S01]  /*05d0*/  SYNCS.EXCH.64 URZ, [UR5], UR10 ;  /* 0x0000000a05ff75b2 */ /* 0x0087220008000100 */
[----:B------:R3:W1:Y:S01]  /*05e0*/  SYNCS.EXCH.64 URZ, [UR5+0x70], UR10 ;  /* 0x0000700a05ff75b2 */ /* 0x0006620008000100 */
        /* <DEDUP_REMOVED lines=25> */
[----:B------:R3:W1:Y:S02]  /*0780*/  SYNCS.EXCH.64 URZ, [UR5+0xd8], UR10 ;  /* 0x0000d80a05ff75b2 */ /* 0x0006640008000100 */
[----:B---34-:R-:W-:Y:S01]  /*0790*/  NOP ;  /* 0x0000000000007918 */ /* 0x018fe20000000000 */
.L_x_10:
[----:B------:R-:W-:Y:S05]  /*07a0*/  BSYNC.RECONVERGENT B0 ;  /* 0x0000000000007941 */ /* 0x000fea0003800200 */
.L_x_9:
[----:B------:R-:W3:Y:S01]  /*07b0*/  SHFL.IDX PT, R2, R154, RZ, 0x1f ;  /* 0x00001fff9a027589 */ /* 0x000ee200000e0000 */
[----:B------:R-:W-:Y:S01]  /*07c0*/  NOP ;  /* 0x0000000000007918 */ /* 0x000fe20000000000 */
[----:B---3--:R-:W-:-:S13]  /*07d0*/  ISETP.NE.AND P0, PT, R2, 0x1, PT ;  /* 0x000000010200780c */ /* 0x008fda0003f05270 */
[----:B------:R-:W-:Y:S05]  /*07e0*/  @P0 BRA `(.L_x_11) ;  /* 0x0000000000580947 */ /* 0x000fea0003800000 */
[----:B------:R-:W3:Y:S01]  /*07f0*/  S2UR UR7, SR_CgaCtaId ;  /* 0x00000000000779c3 */ /* 0x000ee20000008800 */
[----:B------:R-:W-:Y:S01]  /*0800*/  UMOV UR9, 0x400 ;  /* 0x0000040000097882 */ /* 0x000fe20000000000 */
[----:B------:R-:W-:Y:S01]  /*0810*/  UMOV UR5, 0x20 ;  /* 0x0000002000057882 */ /* 0x000fe20000000000 */
[----:B------:R-:W-:Y:S01]  /*0820*/  UMOV UR4, 0x80 ;  /* 0x0000008000047882 */ /* 0x000fe20000000000 */
[----:B------:R-:W-:-:S04]  /*0830*/  UIADD3 UR10, UPT, UPT, -UR5, 0x100000, URZ ;  /* 0x00100000050a7890 */ /* 0x000fc8000fffe1ff */
[----:B------:R-:W-:Y:S02]  /*0840*/  USHF.L.U32 UR11, UR10, 0xb, URZ ;  /* 0x0000000b0a0b7899 */ /* 0x000fe400080006ff */
[----:B------:R-:W-:Y:S02]  /*0850*/  USHF.L.U32 UR10, UR10, 0x1, URZ ;  /* 0x000000010a0a7899 */ /* 0x000fe400080006ff */
[----:B------:R-:W-:-:S04]  /*0860*/  UIADD3 UR4, UPT, UPT, -UR4, 0x100000, URZ ;  /* 0x0010000004047890 */ /* 0x000fc8000fffe1ff */
[----:B------:R-:W-:Y:S02]  /*0870*/  USHF.L.U32 UR5, UR4, 0xb, URZ ;  /* 0x0000000b04057899 */ /* 0x000fe400080006ff */
[----:B------:R-:W-:Y:S01]  /*0880*/  USHF.L.U32 UR4, UR4, 0x1, URZ ;  /* 0x0000000104047899 */ /* 0x000fe200080006ff */
[----:B------:R-:W-:Y:S01]  /*0890*/  ELECT P0, URZ, PT ;  /* 0x0000000000ff782f */ /* 0x000fe20003800000 */
[----:B---3--:R-:W-:Y:S01]  /*08a0*/  ULEA UR7, UR7, UR9, 0x18 ;  /* 0x0000000907077291 */ /* 0x008fe2000f8ec0ff */
[----:B------:R-:W3:Y:S11]  /*08b0*/  FENCE.VIEW.ASYNC.S ;  /* 0x00000000000073c6 */ /* 0x000ef60000000000 */
[----:B---3--:R3:W4:Y:S01]  /*08c0*/  SYNCS.EXCH.64 URZ, [UR7+0xe0], UR10 ;  /* 0x0000e00a07ff75b2 */ /* 0x0087220008000100 */
[----:B------:R3:W1:Y:S01]  /*08d0*/  SYNCS.EXCH.64 URZ, [UR7+0x100], UR4 ;  /* 0x0001000407ff75b2 */ /* 0x0006620008000100 */
[----:B------:R3:W1:Y:S01]  /*08e0*/  SYNCS.EXCH.64 URZ, [UR7+0xe8], UR10 ;  /* 0x0000e80a07ff75b2 */ /* 0x0006620008000100 */
[----:B------:R3:W1:Y:S01]  /*08f0*/  SYNCS.EXCH.64 URZ, [UR7+0x108], UR4 ;  /* 0x0001080407ff75b2 */ /* 0x0006620008000100 */
[----:B------:R3:W1:Y:S01]  /*0900*/  SYNCS.EXCH.64 URZ, [UR7+0xf0], UR10 ;  /* 0x0000f00a07ff75b2 */ /* 0x0006620008000100 */
[----:B------:R3:W1:Y:S01]  /*0910*/  SYNCS.EXCH.64 URZ, [UR7+0x110], UR4 ;  /* 0x0001100407ff75b2 */ /* 0x0006620008000100 */
[----:B------:R3:W1:Y:S01]  /*0920*/  SYNCS.EXCH.64 URZ, [UR7+0xf8], UR10 ;  /* 0x0000f80a07ff75b2 */ /* 0x0006620008000100 */
[----:B------:R3:W1:Y:S01]  /*0930*/  SYNCS.EXCH.64 URZ, [UR7+0x118], UR4 ;  /* 0x0001180407ff75b2 */ /* 0x0006620008000100 */
[----:B------:R-:W-:Y:S01]  /*0940*/  NOP ;  /* 0x0000000000007918 */ /* 0x000fe20000000000 */
.L_x_11:
[----:B------:R-:W2:Y:S01]  /*0950*/  SHFL.IDX PT, R2, R154, RZ, 0x1f ;  /* 0x00001fff9a027589 */ /* 0x000ea200000e0000 */
[----:B------:R-:W-:Y:S01]  /*0960*/  NOP ;  /* 0x0000000000007918 */ /* 0x000fe20000000000 */
[----:B--2---:R-:W-:-:S13]  /*0970*/  ISETP.NE.AND P0, PT, R2, 0x3, PT ;  /* 0x000000030200780c */ /* 0x004fda0003f05270 */
[----:B------:R-:W-:Y:S05]  /*0980*/  @P0 BRA `(.L_x_12) ;  /* 0x0000000000300947 */ /* 0x000fea0003800000 */
[----:B---3--:R-:W2:Y:S01]  /*0990*/  S2UR UR5, SR_CgaCtaId ;  /* 0x00000000000579c3 */ /* 0x008ea20000008800 */
[----:B------:R-:W-:Y:S01]  /*09a0*/  UMOV UR7, 0x400 ;  /* 0x0000040000077882 */ /* 0x000fe20000000000 */
[----:B------:R-:W-:Y:S01]  /*09b0*/  UMOV UR4, 0x20 ;  /* 0x0000002000047882 */ /* 0x000fe20000000000 */
[----:B------:R-:W-:Y:S01]  /*09c0*/  ELECT P0, URZ, PT ;  /* 0x0000000000ff782f */ /* 0x000fe20003800000 */
[----:B------:R-:W-:-:S04]  /*09d0*/  UIADD3 UR10, UPT, UPT, -UR4, 0x100000, URZ ;  /* 0x00100000040a7890 */ /* 0x000fc8000fffe1ff */
[----:B------:R-:W-:Y:S02]  /*09e0*/  USHF.L.U32 UR11, UR10, 0xb, URZ ;  /* 0x0000000b0a0b7899 */ /* 0x000fe400080006ff */
[----:B------:R-:W-:Y:S02]  /*09f0*/  USHF.L.U32 UR10, UR10, 0x1, URZ ;  /* 0x000000010a0a7899 */ /* 0x000fe400080006ff */
[----:B--2---:R-:W-:Y:S01]  /*0a00*/  ULEA UR5, UR5, UR7, 0x18 ;  /* 0x0000000705057291 */ /* 0x004fe2000f8ec0ff */
[----:B------:R-:W2:Y:S11]  /*0a10*/  FENCE.VIEW.ASYNC.S ;  /* 0x00000000000073c6 */ /* 0x000eb60000000000 */
[----:B--2---:R2:W3:Y:S01]  /*0a20*/  SYNCS.EXCH.64 URZ, [UR5+0x120], UR10 ;  /* 0x0001200a05ff75b2 */ /* 0x0044e20008000100 */
[----:B------:R2:W1:Y:S01]  /*0a30*/  SYNCS.EXCH.64 URZ, [UR5+0x128], UR10 ;  /* 0x0001280a05ff75b2 */ /* 0x0004620008000100 */
[----:B------:R-:W-:Y:S01]  /*0a40*/  NOP ;  /* 0x0000000000007918 */ /* 0x000fe20000000000 */
.L_x_12:
[----:B------:R-:W4:Y:S01]  /*0a50*/  SHFL.IDX PT, R2, R154, RZ, 0x1f ;  /* 0x00001fff9a027589 */ /* 0x000f2200000e0000 */
[----:B------:R-:W-:Y:S01]  /*0a60*/  NOP ;  /* 0x0000000000007918 */ /* 0x000fe20000000000 */
[----:B----4-:R-:W-:-:S13]  /*0a70*/  ISETP.NE.AND P0, PT, R2, 0x4, PT ;  /* 0x000000040200780c */ /* 0x010fda0003f05270 */
[----:B------:R-:W-:Y:S05]  /*0a80*/  @P0 BRA `(.L_x_13) ;  /* 0x00000000004c0947 */ /* 0x000fea0003800000 */
[----:B--23--:R-:W2:Y:S01]  /*0a90*/  S2UR UR5, SR_CgaCtaId ;  /* 0x00000000000579c3 */ /* 0x00cea20000008800 */
[----:B------:R-:W-:Y:S01]  /*0aa0*/  UMOV UR9, 0x100 ;  /* 0x0000010000097882 */ /* 0x000fe20000000000 */
[----:B------:R-:W-:Y:S01]  /*0ab0*/  UMOV UR7, 0x400 ;  /* 0x0000040000077882 */ /* 0x000fe20000000000 */
[----:B------:R-:W-:Y:S01]  /*0ac0*/  USEL UR9, UR9, 0xe0, UP2 ;  /* 0x000000e009097887 */ /* 0x000fe20009000000 */
[----:B------:R-:W-:Y:S01]  /*0ad0*/  UMOV UR4, 0x1 ;  /* 0x0000000100047882 */ /* 0x000fe20000000000 */
[----:B------:R-:W-:Y:S01]  /*0ae0*/  ELECT P0, URZ, PT ;  /* 0x0000000000ff782f */ /* 0x000fe20003800000 */
[----:B------:R-:W-:-:S04]  /*0af0*/  UIADD3 UR10, UPT, UPT, -UR4, 0x100000, URZ ;  /* 0x00100000040a7890 */ /* 0x000fc8000fffe1ff */
[----:B------:R-:W-:Y:S02]  /*0b00*/  USHF.L.U32 UR11, UR10, 0xb, URZ ;  /* 0x0000000b0a0b7899 */ /* 0x000fe400080006ff */
[----:B------:R-:W-:Y:S02]  /*0b10*/  USHF.L.U32 UR10, UR10, 0x1, URZ ;  /* 0x000000010a0a7899 */ /* 0x000fe400080006ff */
[----:B------:R-:W-:-:S04]  /*0b20*/  UIADD3 UR12, UPT, UPT, -UR9, 0x100000, URZ ;  /* 0x00100000090c7890 */ /* 0x000fc8000fffe1ff */
[----:B------:R-:W-:Y:S02]  /*0b30*/  USHF.L.U32 UR13, UR12, 0xb, URZ ;  /* 0x0000000b0c0d7899 */ /* 0x000fe400080006ff */
[----:B------:R-:W-:Y:S02]  /*0b40*/  USHF.L.U32 UR12, UR12, 0x1, URZ ;  /* 0x000000010c0c7899 */ /* 0x000fe400080006ff */
[----:B--2---:R-:W-:Y:S01]  /*0b50*/  ULEA UR5, UR5, UR7, 0x18 ;  /* 0x0000000705057291 */ /* 0x004fe2000f8ec0ff */
[----:B------:R-:W2:Y:S11]  /*0b60*/  FENCE.VIEW.ASYNC.S ;  /* 0x00000000000073c6 */ /* 0x000eb60000000000 */
[----:B--2---:R4:W2:Y:S01]  /*0b70*/  SYNCS.EXCH.64 URZ, [UR5+0x130], UR10 ;  /* 0x0001300a05ff75b2 */ /* 0x0048a20008000100 */
[----:B------:R4:W3:Y:S01]  /*0b80*/  SYNCS.EXCH.64 URZ, [UR5+0x140], UR12 ;  /* 0x0001400c05ff75b2 */ /* 0x0008e20008000100 */
[----:B------:R4:W1:Y:S01]  /*0b90*/  SYNCS.EXCH.64 URZ, [UR5+0x138], UR10 ;  /* 0x0001380a05ff75b2 */ /* 0x0008620008000100 */
[----:B------:R4:W1:Y:S02]  /*0ba0*/  SYNCS.EXCH.64 URZ, [UR5+0x148], UR12 ;  /* 0x0001480c05ff75b2 */ /* 0x0008640008000100 */
[----:B----4-:R-:W-:Y:S01]  /*0bb0*/  NOP ;  /* 0x0000000000007918 */ /* 0x010fe20000000000 */
.L_x_13:
[----:B------:R-:W4:Y:S01]  /*0bc0*/  SHFL.IDX PT, R2, R154, RZ, 0x1f ;  /* 0x00001fff9a027589 */ /* 0x000f2200000e0000 */
[----:B------:R-:W-:Y:S01]  /*0bd0*/  NOP ;  /* 0x0000000000007918 */ /* 0x000fe20000000000 */
[----:B----4-:R-:W-:-:S13]  /*0be0*/  ISETP.NE.AND P0, PT, R2, 0x5, PT ;  /* 0x000000050200780c */ /* 0x010fda0003f05270 */
[----:B------:R-:W-:Y:S05]  /*0bf0*/  @P0 BRA `(.L_x_14) ;  /* 0x0000000000480947 */ /* 0x000fea0003800000 */
[----:B---3--:R-:W3:Y:S01]  /*0c00*/  S2UR UR7, SR_CgaCtaId ;  /* 0x00000000000779c3 */ /* 0x008ee20000008800 */
[----:B------:R-:W-:Y:S01]  /*0c10*/  UMOV UR9, 0x400 ;  /* 0x0000040000097882 */ /* 0x000fe20000000000 */
[----:B--2---:R-:W-:Y:S01]  /*0c20*/  UMOV UR5, 0x1 ;  /* 0x0000000100057882 */ /* 0x004fe20000000000 */
        /* <DEDUP_REMOVED lines=9> */
[----:B------:R-:W2:Y:S11]  /*0cc0*/  FENCE.VIEW.ASYNC.S ;  /* 0x00000000000073c6 */ /* 0x000eb60000000000 */
[----:B--2---:R4:W2:Y:S01]  /*0cd0*/  SYNCS.EXCH.64 URZ, [UR7+0x150], UR10 ;  /* 0x0001500a07ff75b2 */ /* 0x0048a20008000100 */
[----:B------:R4:W3:Y:S01]  /*0ce0*/  SYNCS.EXCH.64 URZ, [UR7+0x160], UR4 ;  /* 0x0001600407ff75b2 */ /* 0x0008e20008000100 */
[----:B------:R4:W1:Y:S01]  /*0cf0*/  SYNCS.EXCH.64 URZ, [UR7+0x158], UR10 ;  /* 0x0001580a07ff75b2 */ /* 0x0008620008000100 */
[----:B------:R4:W1:Y:S02]  /*0d00*/  SYNCS.EXCH.64 URZ, [UR7+0x168], UR4 ;  /* 0x0001680407ff75b2 */ /* 0x0008640008000100 */
[----:B----4-:R-:W-:Y:S01]  /*0d10*/  NOP ;  /* 0x0000000000007918 */ /* 0x010fe20000000000 */
.L_x_14:
[----:B------:R-:W4:Y:S01]  /*0d20*/  SHFL.IDX PT, R2, R154, RZ, 0x1f ;  /* 0x00001fff9a027589 */ /* 0x000f2200000e0000 */
[----:B------:R-:W-:Y:S01]  /*0d30*/  NOP ;  /* 0x0000000000007918 */ /* 0x000fe20000000000 */
[----:B----4-:R-:W-:-:S13]  /*0d40*/  ISETP.NE.AND P0, PT, R2, 0x3, PT ;  /* 0x000000030200780c */ /* 0x010fda0003f05270 */
[----:B------:R-:W-:Y:S05]  /*0d50*/  @P0 BRA `(.L_x_15) ;  /* 0x0000000000380947 */ /* 0x000fea0003800000 */
[----:B--23--:R-:W2:Y:S01]  /*0d60*/  S2UR UR5, SR_CgaCtaId ;  /* 0x00000000000579c3 */ /* 0x00cea20000008800 */
        /* <DEDUP_REMOVED lines=13> */
.L_x_15:
[----:B--23--:R-:W2:Y:S01]  /*0e40*/  S2UR UR5, SR_CTAID.X ;  /* 0x00000000000579c3 */ /* 0x00cea20000002500 */
[----:B------:R-:W-:-:S05]  /*0e50*/  CS2R.32 R152, SR_CgaSize ;  /* 0x0000000000987805 */ /* 0x000fca0000008a00 */
[----:B------:R-:W-:-:S05]  /*0e60*/  IMAD R152, R152, -0xa0, RZ ;  /* 0xffffff6098987824 */ /* 0x000fca00078e02ff */
[----:B------:R-:W-:-:S14]  /*0e70*/  R2UR UR9, R152 ;  /* 0x00000000980972ca */ /* 0x000fdc00000e0000 */
[----:B------:R-:W3:Y:S01]  /*0e80*/  LDCU UR9, c[0x0][UR9+0x2b0] ;  /* 0x00005600090977ac */ /* 0x000ee20008000800 */
[----:B------:R-:W-:Y:S01]  /*0e90*/  NOP ;  /* 0x0000000000007918 */ /* 0x000fe20000000000 */
[----:B------:R-:W-:-:S05]  /*0ea0*/  CS2R.32 R152, SR_CgaSize ;  /* 0x0000000000987805 */ /* 0x000fca0000008a00 */
[----:B------:R-:W-:-:S05]  /*0eb0*/  IMAD R152, R152, -0xa0, RZ ;  /* 0xffffff6098987824 */ /* 0x000fca00078e02ff */
[----:B------:R-:W-:-:S14]  /*0ec0*/  R2UR UR7, R152 ;  /* 0x00000000980772ca */ /* 0x000fdc00000e0000 */
[----:B------:R-:W4:Y:S01]  /*0ed0*/  LDCU UR7, c[0x0][UR7+0x2b4] ;  /* 0x00005680070777ac */ /* 0x000f220008000800 */
[----:B------:R-:W1:Y:S08]  /*0ee0*/  S2UR UR4, SR_CTAID.Y ;  /* 0x00000000000479c3 */ /* 0x000e700000002600 */
[----:B------:R-:W4:Y:S01]  /*0ef0*/  LDC R9, c[0x0][0xb24] ;  /* 0x0002c900ff097b82 */ /* 0x000f220000000800 */
[----:B--2---:R-:W-:-:S02]  /*0f00*/  I2FP.F32.U32 R4, UR5 ;  /* 0x0000000500047c45 */ /* 0x004fc40008201000 */
[----:B------:R-:W-:-:S05]  /*0f10*/  CS2R.32 R5, SR_CgaSize ;  /* 0x0000000000057805 */ /* 0x000fca0000008a00 */
[----:B------:R-:W-:-:S06]  /*0f20*/  IMAD R5, R5, -0xa0, RZ ;  /* 0xffffff6005057824 */ /* 0x000fcc00078e02ff */
[----:B------:R-:W2:Y:S01]  /*0f30*/  LDC R5, c[0x0][R5+0x2a0] ;  /* 0x0000a80005057b82 */ /* 0x000ea20000000800 */
[----:B------:R-:W-:Y:S01]  /*0f40*/  MOV R21, UR5 ;  /* 0x0000000500157c02 */ /* 0x000fe20008000f00 */
[----:B---3--:R-:W-:Y:S01]  /*0f50*/  FMUL R4, R4, UR9 ;  /* 0x0000000904047c20 */ /* 0x008fe20008400000 */
[----:B-1----:R-:W-:Y:S02]  /*0f60*/  I2FP.F32.U32 R2, UR4 ;  /* 0x0000000400027c45 */ /* 0x002fe40008201000 */
[----:B------:R-:W-:-:S05]  /*0f70*/  CS2R.32 R3, SR_CgaSize ;  /* 0x0000000000037805 */ /* 0x000fca0000008a00 */
[----:B------:R-:W-:-:S06]  /*0f80*/  IMAD R3, R3, -0xa0, RZ ;  /* 0xffffff6003037824 */ /* 0x000fcc00078e02ff */
[----:B------:R-:W1:Y:S01]  /*0f90*/  LDC R3, c[0x0][R3+0x2a4] ;  /* 0x0000a90003037b82 */ /* 0x000e620000000800 */
[----:B------:R-:W3:Y:S01]  /*0fa0*/  F2I.U32.TRUNC.NTZ R152, R4 ;  /* 0x0000000400987305 */ /* 0x000ee2000020f000 */
[----:B------:R-:W-:Y:S01]  /*0fb0*/  MOV R20, UR4 ;  /* 0x0000000400147c02 */ /* 0x000fe20008000f00 */
[----:B----4-:R-:W-:-:S05]  /*0fc0*/  FMUL R2, R2, UR7 ;  /* 0x0000000702027c20 */ /* 0x010fca0008400000 */
[----:B------:R-:W-:Y:S01]  /*0fd0*/  BAR.SYNC.DEFER_BLOCKING 0x0 ;  /* 0x0000000000007b1d */ /* 0x000fe20000010000 */
[----:B------:R-:W-:-:S05]  /*0fe0*/  ISETP.GE.AND P0, PT, R9, 0x1, PT ;  /* 0x000000010900780c */ /* 0x000fca0003f06270 */
[----:B------:R-:W4:Y:S02]  /*0ff0*/  F2I.U32.TRUNC.NTZ R150, R2 ;  /* 0x0000000200967305 */ /* 0x000f24000020f000 */
[----:B------:R-:W1:Y:S01]  /*1000*/  S2UR UR36, SR_CTAID.Z ;  /* 0x00000000002479c3 */ /* 0x000e620000002700 */
[----:B---3--:R-:W-:-:S05]  /*1010*/  IADD3 R152, PT, PT, -R152, RZ, RZ ;  /* 0x000000ff98987210 */ /* 0x008fca0007ffe1ff */
[----:B--2---:R-:W-:Y:S01]  /*1020*/  IMAD R152, R5, R152, UR5 ;  /* 0x0000000505987e24 */ /* 0x004fe2000f8e0298 */
[----:B----4-:R-:W-:-:S05]  /*1030*/  IADD3 R150, PT, PT, -R150, RZ, RZ ;  /* 0x000000ff96967210 */ /* 0x010fca0007ffe1ff */
[----:B-1----:R-:W-:Y:S01]  /*1040*/  IMAD R150, R3, R150, UR4 ;  /* 0x0000000403967e24 */ /* 0x002fe2000f8e0296 */
[----:B------:R-:W-:Y:S06]  /*1050*/  @!P0 BRA `(.L_x_16) ;  /* 0x0000000000b88947 */ /* 0x000fec0003800000 */
[----:B------:R-:W1:Y:S01]  /*1060*/  LDC.64 R4, c[0x0][0xb18] ;  /* 0x0002c600ff047b82 */ /* 0x000e620000000a00 */
[----:B------:R-:W-:-:S07]  /*1070*/  ISETP.NE.AND P0, PT, R9, 0x1, PT ;  /* 0x000000010900780c */ /* 0x000fce0003f05270 */
[----:B------:R-:W2:Y:S08]  /*1080*/  LDC R10, c[0x0][0xb0c] ;  /* 0x0002c300ff0a7b82 */ /* 0x000eb00000000800 */
[----:B------:R-:W3:Y:S08]  /*1090*/  LDC R11, c[0x0][0x370] ;  /* 0x0000dc00ff0b7b82 */ /* 0x000ef00000000800 */
[----:B------:R-:W4:Y:S01]  /*10a0*/  LDC R12, c[0x0][0x374] ;  /* 0x0000dd00ff0c7b82 */ /* 0x000f220000000800 */
[----:B-1----:R-:W-:-:S07]  /*10b0*/  ISETP.NE.AND P1, PT, R4, 0x1, PT ;  /* 0x000000010400780c */ /* 0x002fce0003f25270 */
[----:B------:R-:W3:Y:S01]  /*10c0*/  LDC.64 R6, c[0x0][0xb10] ;  /* 0x0002c400ff067b82 */ /* 0x000ee20000000a00 */
[----:B--2---:R-:W-:-:S07]  /*10d0*/  ISETP.NE.AND P2, PT, R10, 0x1, PT ;  /* 0x000000010a00780c */ /* 0x004fce0003f45270 */
[----:B------:R-:W1:Y:S08]  /*10e0*/  LDC R8, c[0x0][0xb20] ;  /* 0x0002c800ff087b82 */ /* 0x000e700000000800 */
[----:B------:R-:W2:Y:S01]  /*10f0*/  LDC.64 R2, c[0x0][0xb28] ;  /* 0x0002ca00ff027b82 */ /* 0x000ea20000000a00 */
[----:B----4-:R-:W-:-:S04]  /*1100*/  IMAD.HI.U32 R13, R12, R5, RZ ;  /* 0x000000050c0d7227 */ /* 0x010fc800078e00ff */
[----:B------:R-:W-:-:S04]  /*1110*/  IMAD.HI.U32 R5, R20, R5, RZ ;  /* 0x0000000514057227 */ /* 0x000fc800078e00ff */
[----:B---3--:R-:W-:-:S04]  /*1120*/  IMAD.HI.U32 R14, R11, R6, RZ ;  /* 0x000000060b0e7227 */ /* 0x008fc800078e00ff */
[C---:B------:R-:W-:Y:S01]  /*1130*/  IMAD.HI.U32 R16, R21.reuse, R6, RZ ;  /* 0x0000000615107227 */ /* 0x040fe200078e00ff */
[-C--:B------:R-:W-:Y:S02]  /*1140*/  @P2 SHF.R.U32.HI R11, RZ, R7.reuse, R14 ;  /* 0x00000007ff0b2219 */ /* 0x080fe4000001160e */
[-C--:B-1----:R-:W-:Y:S02]  /*1150*/  @P1 SHF.R.U32.HI R12, RZ, R8.reuse, R13 ;  /* 0x00000008ff0c1219 */ /* 0x082fe4000001160d */
[----:B------:R-:W-:Y:S02]  /*1160*/  SHF.R.U32.HI R5, RZ, R8, R5 ;  /* 0x00000008ff057219 */ /* 0x000fe40000011605 */
[----:B------:R-:W-:Y:S02]  /*1170*/  SHF.R.U32.HI R16, RZ, R7, R16 ;  /* 0x00000007ff107219 */ /* 0x000fe40000011610 */
[----:B------:R-:W-:Y:S01]  /*1180*/  SEL R5, R20, R5, !P1 ;  /* 0x0000000514057207 */ /* 0x000fe20004800000 */
[----:B--2---:R-:W-:Y:S01]  /*1190*/  IMAD.HI.U32 R14, R12, R2, RZ ;  /* 0x000000020c0e7227 */ /* 0x004fe200078e00ff */
[----:B------:R-:W-:-:S02]  /*11a0*/  SEL R7, R21, R16, !P2 ;  /* 0x0000001015077207 */ /* 0x000fc40005000000 */
[----:B------:R-:W-:Y:S01]  /*11b0*/  IADD3 R13, PT, PT, -R5, RZ, RZ ;  /* 0x000000ff050d7210 */ /* 0x000fe20007ffe1ff */
[----:B------:R-:W-:Y:S01]  /*11c0*/  IMAD.HI.U32 R6, R11, R2, RZ ;  /* 0x000000020b067227 */ /* 0x000fe200078e00ff */
[----:B------:R-:W-:-:S03]  /*11d0*/  @P0 SHF.R.U32.HI R12, RZ, R3, R14 ;  /* 0x00000003ff0c0219 */ /* 0x000fc6000001160e */
[----:B------:R-:W-:Y:S01]  /*11e0*/  IMAD R13, R4, R13, R20 ;  /* 0x0000000d040d7224 */ /* 0x000fe200078e0214 */
[----:B------:R-:W-:Y:S01]  /*11f0*/  @P0 SHF.R.U32.HI R11, RZ, R3, R6 ;  /* 0x00000003ff0b0219 */ /* 0x000fe20000011606 */
[----:B------:R-:W-:-:S04]  /*1200*/  IMAD R12, R12, R9, RZ ;  /* 0x000000090c0c7224 */ /* 0x000fc800078e02ff */
[----:B------:R-:W-:Y:S01]  /*1210*/  IMAD R6, R11, R9, RZ ;  /* 0x000000090b067224 */ /* 0x000fe200078e02ff */
[----:B------:R-:W-:-:S04]  /*1220*/  ISETP.GE.AND P1, PT, R5, R12, PT ;  /* 0x0000000c0500720c */ /* 0x000fc80003f26270 */
[----:B------:R-:W-:Y:S01]  /*1230*/  ISETP.GE.OR P1, PT, R7, R6, P1 ;  /* 0x000000060700720c */ /* 0x000fe20000f26670 */
[----:B------:R-:W-:-:S05]  /*1240*/  IMAD.HI.U32 R6, R5, R2, RZ ;  /* 0x0000000205067227 */ /* 0x000fca00078e00ff */
[----:B------:R-:W-:-:S04]  /*1250*/  SHF.R.U32.HI R6, RZ, R3, R6 ;  /* 0x00000003ff067219 */ /* 0x000fc80000011606 */
[----:B------:R-:W-:-:S03]  /*1260*/  SEL R6, R5, R6, !P0 ;  /* 0x0000000605067207 */ /* 0x000fc60004000000 */
[----:B------:R-:W-:Y:S01]  /*1270*/  @!P1 IMAD.HI.U32 R8, R7, R2, RZ ;  /* 0x0000000207089227 */ /* 0x000fe200078e00ff */
[----:B------:R-:W-:-:S04]  /*1280*/  IADD3 R2, PT, PT, -R6, RZ, RZ ;  /* 0x000000ff06027210 */ /* 0x000fc80007ffe1ff */
[----:B------:R-:W-:Y:S01]  /*1290*/  @!P1 SHF.R.U32.HI R8, RZ, R3, R8 ;  /* 0x00000003ff089219 */ /* 0x000fe20000011608 */
[----:B------:R-:W-:-:S03]  /*12a0*/  IMAD R2, R9, R2, R5 ;  /* 0x0000000209027224 */ /* 0x000fc600078e0205 */
[----:B------:R-:W-:-:S05]  /*12b0*/  @!P1 SEL R3, R7, R8, !P0 ;  /* 0x0000000807039207 */ /* 0x000fca0004000000 */
[--C-:B------:R-:W-:Y:S02]  /*12c0*/  @!P1 IMAD.IADD R6, R6, 0x1, -R3.reuse ;  /* 0x0000000106069824 */ /* 0x100fe400078e0a03 */
[----:B------:R-:W-:Y:S01]  /*12d0*/  @!P1 IMAD R3, R2, R11, R3 ;  /* 0x0000000b02039224 */ /* 0x000fe200078e0203 */
[----:B------:R-:W-:Y:S01]  /*12e0*/  IADD3 R2, PT, PT, -R7, RZ, RZ ;  /* 0x000000ff07027210 */ /* 0x000fe20007ffe1ff */
[----:B------:R-:W-:Y:S02]  /*12f0*/  @!P1 IMAD R5, R6, R9, R7 ;  /* 0x0000000906059224 */ /* 0x000fe400078e0207 */
[----:B------:R-:W-:Y:S02]  /*1300*/  @!P1 IMAD.MOV.U32 R7, RZ, RZ, R3 ;  /* 0x000000ffff079224 */ /* 0x000fe400078e0003 */
[----:B------:R-:W-:Y:S02]  /*1310*/  IMAD R2, R10, R2, R21 ;  /* 0x000000020a027224 */ /* 0x000fe400078e0215 */
[----:B------:R-:W-:-:S02]  /*1320*/  IMAD R20, R5, R4, R13 ;  /* 0x0000000405147224 */ /* 0x000fc400078e020d */
[----:B------:R-:W-:Y:S02]  /*1330*/  IMAD R21, R7, R10, R2 ;  /* 0x0000000a07157224 */ /* 0x000fe400078e0202 */
.L_x_16:
[----:B------:R-:W1:Y:S01]  /*1340*/  LDCU UR4, c[0x0][0xb30] ;  /* 0x00016600ff0477ac */ /* 0x000e620008000800 */
[----:B------:R-:W2:Y:S08]  /*1350*/  S2UR UR37, SR_CgaCtaId ;  /* 0x00000000002579c3 */ /* 0x000eb00000008800 */
[----:B------:R-:W3:Y:S01]  /*1360*/  LDC R72, c[0x0][0xb24] ;  /* 0x0002c900ff487b82 */ /* 0x000ee20000000800 */
[----:B-1----:R-:W-:-:S09]  /*1370*/  UISETP.NE.AND UP1, UPT, UR4, 0x1, UPT ;  /* 0x000000010400788c */ /* 0x002fd2000bf25270 */
[----:B--2---:R-:W-:Y:S05]  /*1380*/  BRA.U UP1, `(.L_x_17) ;  /* 0x0000000101407547 */ /* 0x004fea000b800000 */
[----:B------:R-:W1:Y:S08]  /*1390*/  LDC.64 R4, c[0x0][0xb10] ;  /* 0x0002c400ff047b82 */ /* 0x000e700000000a00 */
[----:B------:R-:W2:Y:S08]  /*13a0*/  LDC.64 R2, c[0x0][0xb18] ;  /* 0x0002c600ff027b82 */ /* 0x000eb00000000a00 */
[----:B------:R-:W4:Y:S08]  /*13b0*/  LDC R6, c[0x0][0xb20] ;  /* 0x0002c800ff067b82 */ /* 0x000f300000000800 */
[----:B------:R-:W3:Y:S01]  /*13c0*/  LDC R8, c[0x0][0xb0c] ;  /* 0x0002c300ff087b82 */ /* 0x000ee20000000800 */
[----:B-1----:R-:W-:-:S05]  /*13d0*/  IMAD.HI.U32 R4, R21, R4, RZ ;  /* 0x0000000415047227 */ /* 0x002fca00078e00ff */
[----:B------:R-:W-:Y:S01]  /*13e0*/  SHF.R.U32.HI R4, RZ, R5, R4 ;  /* 0x00000005ff047219 */ /* 0x000fe20000011604 */
[----:B--2---:R-:W-:Y:S01]  /*13f0*/  IMAD.HI.U32 R3, R20, R3, RZ ;  /* 0x0000000314037227 */ /* 0x004fe200078e00ff */
[----:B------:R-:W-:-:S04]  /*1400*/  ISETP.NE.AND P0, PT, R2, 0x1, PT ;  /* 0x000000010200780c */ /* 0x000fc80003f05270 */
[----:B----4-:R-:W-:-:S04]  /*1410*/  SHF.R.U32.HI R3, RZ, R6, R3 ;  /* 0x00000006ff037219 */ /* 0x010fc80000011603 */
[----:B------:R-:W-:Y:S02]  /*1420*/  SEL R3, R20, R3, !P0 ;  /* 0x0000000314037207 */ /* 0x000fe40004000000 */
[----:B---3--:R-:W-:-:S04]  /*1430*/  ISETP.NE.AND P1, PT, R8, 0x1, PT ;  /* 0x000000010800780c */ /* 0x008fc80003f25270 */
[----:B------:R-:W-:-:S05]  /*1440*/  SEL R4, R21, R4, !P1 ;  /* 0x0000000415047207 */ /* 0x000fca0004800000 */
[----:B------:R-:W-:Y:S02]  /*1450*/  IMAD.IADD R5, R3, 0x1, -R4 ;  /* 0x0000000103057824 */ /* 0x000fe400078e0a04 */
[----:B------:R-:W-:Y:S02]  /*1460*/  IMAD.IADD R3, R4, 0x1, -R3 ;  /* 0x0000000104037824 */ /* 0x000fe400078e0a03 */
[----:B------:R-:W-:Y:S02]  /*1470*/  IMAD R21, R5, R8, R21 ;  /* 0x0000000805157224 */ /* 0x000fe400078e0215 */
[----:B------:R-:W-:-:S07]  /*1480*/  IMAD R20, R3, R2, R20 ;  /* 0x0000000203147224 */ /* 0x000fce00078e0214 */
.L_x_17:
[----:B------:R-:W-:Y:S01]  /*1490*/  BAR.SYNC.DEFER_BLOCKING 0x0 ;  /* 0x0000000000007b1d */ /* 0x000fe20000010000 */
[----:B------:R-:W-:Y:S01]  /*14a0*/  UISETP.NE.AND UP1, UPT, UR8, 0x2, UPT ;  /* 0x000000020800788c */ /* 0x000fe2000bf25270 */
[----:B------:R-:W-:Y:S02]  /*14b0*/  ISETP.NE.OR P5, PT, R0, 0x2, !P5 ;  /* 0x000000020000780c */ /* 0x000fe40006fa5670 */
[----:B------:R-:W-:-:S06]  /*14c0*/  LOP3.LUT R2, R167, 0x1f, RZ, 0xc0, !PT ;  /* 0x0000001fa7027812 */ /* 0x000fcc00078ec0ff */
[----:B------:R-:W-:Y:S05]  /*14d0*/  BRA.U UP1, `(.L_x_18) ;  /* 0x0000001501c87547 */ /* 0x000fea000b800000 */
[----:B------:R-:W1:Y:S01]  /*14e0*/  LDCU UR13, c[0x0][0x38c] ;  /* 0x00007180ff0d77ac */ /* 0x000e620008000800 */
[----:B------:R-:W2:Y:S01]  /*14f0*/  LDC R9, c[0x0][0x370] ;  /* 0x0000dc00ff097b82 */ /* 0x000ea20000000800 */
[----:B------:R-:W-:Y:S01]  /*1500*/  PLOP3.LUT P1, PT, PT, PT, UP2, 0x80, 0x8 ;  /* 0x000000000008781c */ /* 0x000fe20003f2f028 */
[----:B------:R-:W-:Y:S01]  /*1510*/  HFMA2 R12, -RZ, RZ, 0, 0 ;  /* 0x00000000ff0c7431 */ /* 0x000fe200000001ff */
[----:B------:R-:W-:Y:S01]  /*1520*/  ISETP.EQ.OR P4, PT, R2, RZ, P5 ;  /* 0x000000ff0200720c */ /* 0x000fe20002f82670 */
[----:B------:R-:W-:Y:S01]  /*1530*/  IMAD.MOV.U32 R15, RZ, RZ, 0x1 ;  /* 0x00000001ff0f7424 */ /* 0x000fe200078e00ff */
[----:B------:R-:W-:Y:S01]  /*1540*/  PLOP3.LUT P1, PT, P1, PT, PT, 0x8, 0x80 ;  /* 0x000000000080781c */ /* 0x000fe20000f2e170 */
[----:B------:R-:W-:Y:S01]  /*1550*/  IMAD.MOV.U32 R14, RZ, RZ, RZ ;  /* 0x000000ffff0e7224 */ /* 0x000fe200078e00ff */
[----:B------:R-:W-:Y:S01]  /*1560*/  MOV R8, 0x1 ;  /* 0x0000000100087802 */ /* 0x000fe20000000f00 */
[----:B------:R-:W4:Y:S01]  /*1570*/  LDC R0, c[0x0][0x374] ;  /* 0x0000dd00ff007b82 */ /* 0x000f220000000800 */
[----:B------:R-:W-:Y:S01]  /*1580*/  IMAD.MOV.U32 R10, RZ, RZ, RZ ;  /* 0x000000ffff0a7224 */ /* 0x000fe200078e00ff */
[----:B------:R-:W2:Y:S01]  /*1590*/  LDCU.64 UR22, c[0x0][0x348] ;  /* 0x00006900ff1677ac */ /* 0x000ea20008000a00 */
[----:B------:R-:W-:Y:S01]  /*15a0*/  UMOV UR6, URZ ;  /* 0x000000ff00067c82 */ /* 0x000fe20008000000 */
[----:B-1----:R-:W-:-:S04]  /*15b0*/  UIADD3 UR5, UPT, UPT, UR13, 0x1f, URZ ;  /* 0x0000001f0d057890 */ /* 0x002fc8000fffe0ff */
[----:B------:R-:W-:-:S04]  /*15c0*/  USHF.R.S32.HI UR4, URZ, 0x1f, UR5 ;  /* 0x0000001fff047899 */ /* 0x000fc80008011405 */
[----:B------:R-:W-:-:S04]  /*15d0*/  ULEA.HI UR4, UR4, UR5, URZ, 0x5 ;  /* 0x0000000504047291 */ /* 0x000fc8000f8f28ff */
[----:B------:R-:W-:Y:S02]  /*15e0*/  USHF.R.S32.HI UR15, URZ, 0x5, UR4 ;  /* 0x00000005ff0f7899 */ /* 0x000fe40008011404 */
[----:B------:R-:W-:Y:S02]  /*15f0*/  UIADD3 UR4, UPT, UPT, UR13, -0x1, URZ ;  /* 0xffffffff0d047890 */ /* 0x000fe4000fffe0ff */
[----:B------:R-:W-:Y:S02]  /*1600*/  UISETP.LT.U32.AND UP0, UPT, UR15, 0xe, UPT ;  /* 0x0000000e0f00788c */ /* 0x000fe4000bf01070 */
[----:B------:R-:W-:Y:S02]  /*1610*/  UISETP.GE.U32.AND UP1, UPT, UR4, -0x3f, UPT ;  /* 0xffffffc10400788c */ /* 0x000fe4000bf26070 */
[----:B------:R-:W-:Y:S02]  /*1620*/  USEL UR14, UR15, 0xe, UP0 ;  /* 0x0000000e0f0e7887 */ /* 0x000fe40008000000 */
[----:B------:R-:W-:-:S02]  /*1630*/  UIADD3 UR13, UPT, UPT, UR13, 0x3e, URZ ;  /* 0x0000003e0d0d7890 */ /* 0x000fc4000fffe0ff */
[----:B------:R-:W-:Y:S02]  /*1640*/  UIADD3 UR5, UPT, UPT, UR14, -0x1, URZ ;  /* 0xffffffff0e057890 */ /* 0x000fe4000fffe0ff */
[----:B------:R-:W-:-:S03]  /*1650*/  UIADD3 UR7, UPT, UPT, UR15, -UR14, URZ ;  /* 0x8000000e0f077290 */ /* 0x000fc6000fffe0ff */
[----:B------:R-:W-:-:S04]  /*1660*/  @UP1 UIADD3 UR5, UPT, UPT, UR14, URZ, URZ ;  /* 0x000000ff0e051290 */ /* 0x000fc8000fffe0ff */
[----:B--2---:R-:W-:-:S12]  /*1670*/  UIADD3 UR5, UPT, UPT, UR5, 0x1, URZ ;  /* 0x0000000105057890 */ /* 0x004fd8000fffe0ff */
.L_x_36:
[----:B------:R-:W-:Y:S01]  /*1680*/  UISETP.NE.AND UP0, UPT, UR37, URZ, UPT ;  /* 0x000000ff2500728c */ /* 0x000fe2000bf05270 */
[----:B------:R-:W1:Y:S08]  /*1690*/  S2UR UR37, SR_CgaCtaId ;  /* 0x00000000002579c3 */ /* 0x000e700000008800 */
[----:B------:R-:W-:Y:S05]  /*16a0*/  BRA.U UP0, `(.L_x_19) ;  /* 0x0000000100347547 */ /* 0x000fea000b800000 */
[----:B------:R-:W2:Y:S01]  /*16b0*/  S2R R2, SR_CgaCtaId ;  /* 0x0000000000027919 */ /* 0x000ea20000008800 */
[----:B------:R-:W-:-:S04]  /*16c0*/  MOV R3, 0x400 ;  /* 0x0000040000037802 */ /* 0x000fc80000000f00 */
[----:B--2---:R-:W-:Y:S02]  /*16d0*/  LEA R3, R2, R3, 0x18 ;  /* 0x0000000302037211 */ /* 0x004fe400078ec0ff */
[----:B------:R-:W-:-:S03]  /*16e0*/  SHF.L.U32 R2, R8, 0x1f, RZ ;  /* 0x0000001f08027819 */ /* 0x000fc600000006ff */
[----:B------:R-:W-:-:S04]  /*16f0*/  IMAD R3, R10, 0x8, R3 ;  /* 0x000000080a037824 */ /* 0x000fc800078e0203 */
[----:B------:R-:W2:Y:S02]  /*1700*/  SYNCS.PHASECHK.TRANS64.TRYWAIT P0, [R3+URZ+0x180], R2 ;  /* 0x00018002030075a7 */ /* 0x000ea400080011ff */
[----:B--2---:R-:W-:Y:S05]  /*1710*/  @!P0 BRA `(.L_x_20) ;  /* 0x0000009c00d48947 */ /* 0x004fea0003800000 */
.L_x_134:
[----:B------:R-:W-:Y:S01]  /*1720*/  VIADD R10, R10, 0x1 ;  /* 0x000000010a0a7836 */ /* 0x000fe20000000000 */
[----:B------:R2:W-:Y:S04]  /*1730*/  SYNCS.ARRIVE.TRANS64.A1T0 RZ, [R3+URZ+0x170], RZ ;  /* 0x000170ff03ff79a7 */ /* 0x0005e800081000ff */
[----:B------:R-:W-:-:S04]  /*1740*/  ISETP.NE.AND P0, PT, R10, 0x2, PT ;  /* 0x000000020a00780c */ /* 0x000fc80003f05270 */
[----:B------:R-:W-:Y:S02]  /*1750*/  SEL R10, R10, RZ, P0 ;  /* 0x000000ff0a0a7207 */ /* 0x000fe40000000000 */
[----:B--2---:R-:W-:-:S04]  /*1760*/  SEL R3, RZ, 0x1, P0 ;  /* 0x00000001ff037807 */ /* 0x004fc80000000000 */
[----:B------:R-:W-:-:S07]  /*1770*/  LOP3.LUT R8, R8, R3, RZ, 0x3c, !PT ;  /* 0x0000000308087212 */ /* 0x000fce00078e3cff */
.L_x_19:
[----:B------:R-:W-:Y:S01]  /*1780*/  UMOV UR4, 0x400 ;  /* 0x0000040000047882 */ /* 0x000fe20000000000 */
[----:B------:R-:W-:Y:S01]  /*1790*/  SHF.L.U32 R2, R15, 0x1f, RZ ;  /* 0x0000001f0f027819 */ /* 0x000fe200000006ff */
[----:B-1----:R-:W-:Y:S01]  /*17a0*/  ULEA UR4, UR37, UR4, 0x18 ;  /* 0x0000000425047291 */ /* 0x002fe2000f8ec0ff */
[----:B------:R-:W-:Y:S01]  /*17b0*/  R2UR UR35, R21 ;  /* 0x00000000152372ca */ /* 0x000fe200000e0000 */
[----:B------:R-:W-:Y:S01]  /*17c0*/  UISETP.GE.U32.AND UP0, UPT, UR13, 0x3f, UPT ;  /* 0x0000003f0d00788c */ /* 0x000fe2000bf06070 */
[----:B------:R-:W-:Y:S01]  /*17d0*/  R2UR UR11, R20 ;  /* 0x00000000140b72ca */ /* 0x000fe200000e0000 */
[----:B------:R-:W-:Y:S01]  /*17e0*/  ULEA UR8, UR6, UR4, 0x3 ;  /* 0x0000000406087291 */ /* 0x000fe2000f8e18ff */
[----:B------:R-:W-:-:S08]  /*17f0*/  UMOV UR24, URZ ;  /* 0x000000ff00187c82 */ /* 0x000fd00008000000 */
[----:B------:R1:W2:Y:S01]  /*1800*/  SYNCS.PHASECHK.TRANS64.TRYWAIT P0, [UR8+0x70], R2 ;  /* 0x00007002ff0075a7 */ /* 0x0002a20008001108 */
[----:B------:R-:W-:Y:S02]  /*1810*/  USHF.L.U32 UR35, UR35, 0x7, URZ ;  /* 0x0000000723237899 */ /* 0x000fe400080006ff */
[----:B------:R-:W-:Y:S01]  /*1820*/  USHF.L.U32 UR11, UR11, 0x8, URZ ;  /* 0x000000080b0b7899 */ /* 0x000fe200080006ff */
[----:B------:R-:W-:Y:S11]  /*1830*/  BRA.U !UP0, `(.L_x_21) ;  /* 0x0000000108a87547 */ /* 0x000ff6000b800000 */
[----:B------:R-:W-:Y:S01]  /*1840*/  UMOV UR16, URZ ;  /* 0x000000ff00107c82 */ /* 0x000fe20008000000 */
[----:B------:R-:W-:-:S05]  /*1850*/  UMOV UR17, UR6 ;  /* 0x0000000600117c82 */ /* 0x000fca0008000000 */
.L_x_26:
[----:B-1----:R-:W-:Y:S01]  /*1860*/  ULEA UR33, UR17, UR4, 0x3 ;  /* 0x0000000411217291 */ /* 0x002fe2000f8e18ff */
[----:B--2---:R-:W-:Y:S01]  /*1870*/  @!P5 MOV R3, 0x3000 ;  /* 0x000030000003d802 */ /* 0x004fe20000000f00 */
[----:B--2---:R-:W-:Y:S10]  /*1880*/  @P0 BRA `(.L_x_22) ;  /* 0x00000000000c0947 */ /* 0x004ff40003800000 */
[----:B------:R-:W-:-:S04]  /*1890*/  SHF.L.U32 R5, R15, 0x1f, RZ ;  /* 0x0000001f0f057819 */ /* 0x000fc800000006ff */
[----:B------:R-:W2:Y:S02]  /*18a0*/  SYNCS.PHASECHK.TRANS64.TRYWAIT P0, [UR33+0x70], R5 ;  /* 0x00007005ff0075a7 */ /* 0x000ea40008001121 */
[----:B--2---:R-:W-:Y:S05]  /*18b0*/  @!P0 BRA `(.L_x_23) ;  /* 0x0000009c00808947 */ /* 0x004fea0003800000 */
.L_x_22:
[----:B------:R2:W-:Y:S01]  /*18c0*/  @!P5 SYNCS.ARRIVE.TRANS64 RZ, [UR33], R3 ;  /* 0x00000003ffffd9a7 */ /* 0x0005e20008000021 */
[----:B------:R-:W-:Y:S04]  /*18d0*/  BSSY.RECONVERGENT B0, `(.L_x_24) ;  /* 0x0000003000007945 */ /* 0x000fe80003800200 */
[----:B------:R-:W-:Y:S05]  /*18e0*/  @P4 BRA `(.L_x_25) ;  /* 0x0000000000044947 */ /* 0x000fea0003800000 */
[----:B------:R-:W-:Y:S05]  /*18f0*/  BPT.TRAP 0x1 ;  /* 0x000000040000795c */ /* 0x000fea0000300000 */
.L_x_25:
[----:B------:R-:W-:Y:S05]  /*1900*/  BSYNC.RECONVERGENT B0 ;  /* 0x0000000000007941 */ /* 0x000fea0003800200 */
.L_x_24:
[----:B------:R-:W-:Y:S02]  /*1910*/  UIADD3 UR6, UPT, UPT, UR17, 0x1, URZ ;  /* 0x0000000111067890 */ /* 0x000fe4000fffe0ff */
[----:B------:R-:W-:Y:S02]  /*1920*/  ULEA UR32, UR17, UR4, 0xc ;  /* 0x0000000411207291 */ /* 0x000fe4000f8e60ff */
[----:B------:R-:W-:Y:S02]  /*1930*/  UISETP.NE.AND UP0, UPT, UR6, 0xe, UPT ;  /* 0x0000000e0600788c */ /* 0x000fe4000bf05270 */
[----:B------:R-:W-:Y:S02]  /*1940*/  UIADD3 UR26, UP1, UPT, UR22, 0x80, URZ ;  /* 0x00000080161a7890 */ /* 0x000fe4000ff3e0ff */
[----:B------:R-:W-:Y:S02]  /*1950*/  USEL UR9, URZ, 0x1, UP0 ;  /* 0x00000001ff097887 */ /* 0x000fe40008000000 */
[----:B------:R-:W-:-:S02]  /*1960*/  USEL UR6, UR6, URZ, UP0 ;  /* 0x000000ff06067287 */ /* 0x000fc40008000000 */
[----:B------:R-:W-:Y:S02]  /*1970*/  UIADD3 UR20, UP0, UPT, UR22, 0x180, URZ ;  /* 0x0000018016147890 */ /* 0x000fe4000ff1e0ff */
[----:B------:R-:W-:Y:S01]  /*1980*/  ULEA UR8, UR6, UR4, 0x3 ;  /* 0x0000000406087291 */ /* 0x000fe2000f8e18ff */
[----:B------:R-:W-:Y:S01]  /*1990*/  LOP3.LUT R15, R15, UR9, RZ, 0x3c, !PT ;  /* 0x000000090f0f7c12 */ /* 0x000fe2000f8e3cff */
[----:B------:R-:W-:Y:S02]  /*19a0*/  USHF.L.U32 UR34, UR16, 0x5, URZ ;  /* 0x0000000510227899 */ /* 0x000fe400080006ff */
[----:B------:R-:W-:Y:S01]  /*19b0*/  UIADD3.X UR27, UPT, UPT, URZ, UR23, URZ, UP1, !UPT ;  /* 0x00000017ff1b7290 */ /* 0x000fe20008ffe4ff */
[----:B-1----:R-:W-:Y:S01]  /*19c0*/  SHF.L.U32 R2, R15, 0x1f, RZ ;  /* 0x0000001f0f027819 */ /* 0x002fe200000006ff */
[----:B------:R-:W-:Y:S02]  /*19d0*/  UIADD3 UR32, UPT, UPT, UR32, 0xc400, URZ ;  /* 0x0000c40020207890 */ /* 0x000fe4000fffe0ff */
[----:B------:R-:W-:Y:S01]  /*19e0*/  UIADD3.X UR21, UPT, UPT, URZ, UR23, URZ, UP0, !UPT ;  /* 0x00000017ff157290 */ /* 0x000fe200087fe4ff */
[----:B------:R1:W1:Y:S01]  /*19f0*/  SYNCS.PHASECHK.TRANS64.TRYWAIT P0, [UR8+0x70], R2 ;  /* 0x00007002ff0075a7 */ /* 0x0002620008001108 */
[----:B------:R-:W-:Y:S01]  /*1a00*/  ULEA UR8, UR17, UR4, 0xd ;  /* 0x0000000411087291 */ /* 0x000fe2000f8e68ff */
[----:B------:R-:W-:Y:S01]  /*1a10*/  UMOV UR18, 0x0 ;  /* 0x0000000000127882 */ /* 0x000fe20000000000 */
[----:B------:R-:W-:-:S02]  /*1a20*/  UMOV UR19, 0x10000000 ;  /* 0x1000000000137882 */ /* 0x000fc40000000000 */
[----:B------:R-:W-:Y:S01]  /*1a30*/  UIADD3 UR8, UPT, UPT, UR8, 0x1a400, URZ ;  /* 0x0001a40008087890 */ /* 0x000fe2000fffe0ff */
[----:B------:R1:W-:Y:S01]  /*1a40*/  UTMALDG.3D [UR32], [UR26], desc[UR18] ;  /* 0x000012201a0075b4 */ /* 0x0003e20008011000 */
[----:B------:R-:W-:Y:S01]  /*1a50*/  UMOV UR12, UR36 ;  /* 0x00000024000c7c82 */ /* 0x000fe20008000000 */
[----:B------:R-:W-:Y:S01]  /*1a60*/  UMOV UR9, UR33 ;  /* 0x0000002100097c82 */ /* 0x000fe20008000000 */
[----:B------:R-:W-:Y:S01]  /*1a70*/  UMOV UR10, UR34 ;  /* 0x00000022000a7c82 */ /* 0x000fe20008000000 */
[----:B------:R-:W-:Y:S01]  /*1a80*/  UIADD3 UR16, UPT, UPT, UR16, 0x1, URZ ;  /* 0x0000000110107890 */ /* 0x000fe2000fffe0ff */
[----:B------:R-:W-:Y:S01]  /*1a90*/  UMOV UR24, UR5 ;  /* 0x0000000500187c82 */ /* 0x000fe20008000000 */
[----:B------:R-:W-:Y:S02]  /*1aa0*/  UMOV UR17, UR6 ;  /* 0x0000000600117c82 */ /* 0x000fe40008000000 */
[----:B------:R1:W-:Y:S01]  /*1ab0*/  UTMALDG.3D [UR8], [UR20], desc[UR18] ;  /* 0x00001208140075b4 */ /* 0x0003e20008011000 */
[----:B------:R-:W-:-:S09]  /*1ac0*/  UISETP.NE.AND UP0, UPT, UR16, UR5, UPT ;  /* 0x000000051000728c */ /* 0x000fd2000bf05270 */
[----:B------:R-:W-:Y:S05]  /*1ad0*/  BRA.U UP0, `(.L_x_26) ;  /* 0xfffffffd00607547 */ /* 0x000fea000b83ffff */
.L_x_21:
[----:B-1----:R-:W-:Y:S01]  /*1ae0*/  ULEA UR8, UR6, UR4, 0x3 ;  /* 0x0000000406087291 */ /* 0x002fe2000f8e18ff */
[----:B------:R-:W-:Y:S01]  /*1af0*/  SHF.L.U32 R2, R15, 0x1f, RZ ;  /* 0x0000001f0f027819 */ /* 0x000fe200000006ff */
[----:B------:R-:W-:Y:S01]  /*1b00*/  @!P1 SYNCS.ARRIVE.TRANS64.A1T0 RZ, [UR4+0x128], RZ ;  /* 0x000128ffffff99a7 */ /* 0x000fe20008100004 */
[----:B------:R-:W-:-:S06]  /*1b10*/  UISETP.GT.AND UP0, UPT, UR15, UR14, UPT ;  /* 0x0000000e0f00728c */ /* 0x000fcc000bf04270 */
[----:B--2---:R1:W2:Y:S03]  /*1b20*/  SYNCS.PHASECHK.TRANS64.TRYWAIT P0, [UR8+0x70], R2 ;  /* 0x00007002ff0075a7 */ /* 0x0042a60008001108 */
[----:B------:R-:W-:Y:S05]  /*1b30*/  BRA.U !UP0, `(.L_x_27) ;  /* 0x0000000108ac7547 */ /* 0x000fea000b800000 */
[----:B------:R-:W-:Y:S01]  /*1b40*/  UIADD3 UR21, UPT, UPT, UR7, UR24, URZ ;  /* 0x0000001807157290 */ /* 0x000fe2000fffe0ff */
[----:B------:R-:W-:-:S11]  /*1b50*/  UMOV UR25, UR6 ;  /* 0x0000000600197c82 */ /* 0x000fd60008000000 */
.L_x_32:
[----:B-1----:R-:W-:Y:S01]  /*1b60*/  ULEA UR17, UR25, UR4, 0x3 ;  /* 0x0000000419117291 */ /* 0x002fe2000f8e18ff */
[----:B--2---:R-:W-:Y:S01]  /*1b70*/  @!P5 MOV R3, 0x3000 ;  /* 0x000030000003d802 */ /* 0x004fe20000000f00 */
[----:B--2---:R-:W-:Y:S10]  /*1b80*/  @P0 BRA `(.L_x_28) ;  /* 0x00000000000c0947 */ /* 0x004ff40003800000 */
[----:B------:R-:W-:-:S04]  /*1b90*/  SHF.L.U32 R5, R15, 0x1f, RZ ;  /* 0x0000001f0f057819 */ /* 0x000fc800000006ff */
[----:B------:R-:W2:Y:S02]  /*1ba0*/  SYNCS.PHASECHK.TRANS64.TRYWAIT P0, [UR17+0x70], R5 ;  /* 0x00007005ff0075a7 */ /* 0x000ea40008001111 */
[----:B--2---:R-:W-:Y:S05]  /*1bb0*/  @!P0 BRA `(.L_x_29) ;  /* 0x0000009800d88947 */ /* 0x004fea0003800000 */
.L_x_28:
[----:B------:R2:W-:Y:S01]  /*1bc0*/  @!P5 SYNCS.ARRIVE.TRANS64 RZ, [UR17], R3 ;  /* 0x00000003ffffd9a7 */ /* 0x0005e20008000011 */
[----:B------:R-:W-:Y:S04]  /*1bd0*/  BSSY.RECONVERGENT B0, `(.L_x_30) ;  /* 0x0000003000007945 */ /* 0x000fe80003800200 */
[----:B------:R-:W-:Y:S05]  /*1be0*/  @P4 BRA `(.L_x_31) ;  /* 0x0000000000044947 */ /* 0x000fea0003800000 */
[----:B------:R-:W-:Y:S05]  /*1bf0*/  BPT.TRAP 0x1 ;  /* 0x000000040000795c */ /* 0x000fea0000300000 */
.L_x_31:
[----:B------:R-:W-:Y:S05]  /*1c00*/  BSYNC.RECONVERGENT B0 ;  /* 0x0000000000007941 */ /* 0x000fea0003800200 */
.L_x_30:
        /* <DEDUP_REMOVED lines=10> */
[----:B------:R-:W-:Y:S01]  /*1cb0*/  UIADD3 UR16, UPT, UPT, UR16, 0xc400, URZ ;  /* 0x0000c40010107890 */ /* 0x000fe2000fffe0ff */
[----:B-1----:R-:W-:Y:S01]  /*1cc0*/  SHF.L.U32 R2, R15, 0x1f, RZ ;  /* 0x0000001f0f027819 */ /* 0x002fe200000006ff */
[----:B------:R-:W-:Y:S02]  /*1cd0*/  UIADD3.X UR31, UPT, UPT, URZ, UR23, URZ, UP1, !UPT ;  /* 0x00000017ff1f7290 */ /* 0x000fe40008ffe4ff */
[----:B------:R-:W-:Y:S01]  /*1ce0*/  UIADD3.X UR29, UPT, UPT, URZ, UR23, URZ, UP0, !UPT ;  /* 0x00000017ff1d7290 */ /* 0x000fe200087fe4ff */
[----:B------:R1:W1:Y:S01]  /*1cf0*/  SYNCS.PHASECHK.TRANS64.TRYWAIT P0, [UR8+0x70], R2 ;  /* 0x00007002ff0075a7 */ /* 0x0002620008001108 */
[----:B------:R-:W-:Y:S01]  /*1d00*/  ULEA UR8, UR25, UR4, 0xd ;  /* 0x0000000419087291 */ /* 0x000fe2000f8e68ff */
[----:B------:R-:W-:Y:S01]  /*1d10*/  UMOV UR26, 0x0 ;  /* 0x00000000001a7882 */ /* 0x000fe20000000000 */
[----:B------:R-:W-:-:S02]  /*1d20*/  UMOV UR27, 0x10000000 ;  /* 0x10000000001b7882 */ /* 0x000fc40000000000 */
[----:B------:R-:W-:Y:S01]  /*1d30*/  UIADD3 UR8, UPT, UPT, UR8, 0x1a400, URZ ;  /* 0x0001a40008087890 */ /* 0x000fe2000fffe0ff */
[----:B------:R-:W-:Y:S01]  /*1d40*/  UMOV UR19, UR35 ;  /* 0x0000002300137c82 */ /* 0x000fe20008000000 */
[----:B------:R-:W-:Y:S01]  /*1d50*/  UMOV UR20, UR36 ;  /* 0x0000002400147c82 */ /* 0x000fe20008000000 */
[----:B------:R-:W-:Y:S01]  /*1d60*/  UMOV UR12, UR36 ;  /* 0x00000024000c7c82 */ /* 0x000fe20008000000 */
[----:B------:R-:W-:Y:S01]  /*1d70*/  UMOV UR9, UR17 ;  /* 0x0000001100097c82 */ /* 0x000fe20008000000 */
[----:B------:R-:W-:Y:S01]  /*1d80*/  UMOV UR10, UR18 ;  /* 0x00000012000a7c82 */ /* 0x000fe20008000000 */
[----:B------:R1:W-:Y:S01]  /*1d90*/  UTMALDG.3D [UR16], [UR30], desc[UR26] ;  /* 0x00001a101e0075b4 */ /* 0x0003e20008011000 */
[----:B------:R-:W-:Y:S01]  /*1da0*/  UIADD3 UR24, UPT, UPT, UR24, 0x1, URZ ;  /* 0x0000000118187890 */ /* 0x000fe2000fffe0ff */
[----:B------:R-:W-:-:S03]  /*1db0*/  UMOV UR25, UR6 ;  /* 0x0000000600197c82 */ /* 0x000fc60008000000 */
[----:B------:R-:W-:Y:S01]  /*1dc0*/  UISETP.NE.AND UP0, UPT, UR24, UR21, UPT ;  /* 0x000000151800728c */ /* 0x000fe2000bf05270 */
[----:B------:R1:W-:Y:S08]  /*1dd0*/  UTMALDG.3D [UR8], [UR28], desc[UR26] ;  /* 0x00001a081c0075b4 */ /* 0x0003f00008011000 */
[----:B------:R-:W-:Y:S05]  /*1de0*/  BRA.U UP0, `(.L_x_32) ;  /* 0xfffffffd005c7547 */ /* 0x000fea000b83ffff */
.L_x_27:
[----:B-1----:R-:W-:Y:S01]  /*1df0*/  LEA R2, R14, UR4, 0x3 ;  /* 0x000000040e027c11 */ /* 0x002fe2000f8e18ff */
[----:B------:R-:W-:Y:S01]  /*1e00*/  NOP ;  /* 0x0000000000007918 */ /* 0x000fe20000000000 */
[----:B--2---:R-:W-:Y:S02]  /*1e10*/  SHF.L.U32 R3, R12, 0x1f, RZ ;  /* 0x0000001f0c037819 */ /* 0x004fe400000006ff */
[----:B------:R-:W-:Y:S02]  /*1e20*/  LEA R4, R14, UR4, 0x4 ;  /* 0x000000040e047c11 */ /* 0x000fe4000f8e20ff */
[----:B------:R-:W1:Y:S02]  /*1e30*/  SYNCS.PHASECHK.TRANS64.TRYWAIT P0, [R2+URZ+0x130], R3 ;  /* 0x00013003020075a7 */ /* 0x000e6400080011ff */
[----:B-1----:R-:W-:Y:S05]  /*1e40*/  @!P0 BRA `(.L_x_33) ;  /* 0x00000098004c8947 */ /* 0x002fea0003800000 */
.L_x_137:
[----:B------:R-:W2:Y:S01]  /*1e50*/  LDS.128 R4, [R4+0x1a0] ;  /* 0x0001a00004047984 */ /* 0x000ea20000000c00 */
[----:B---3--:R-:W-:Y:S01]  /*1e60*/  ISETP.GE.AND P0, PT, R72, 0x1, PT ;  /* 0x000000014800780c */ /* 0x008fe20003f06270 */
[----:B-1----:R-:W-:Y:S01]  /*1e70*/  VIADD R2, R2, 0x140 ;  /* 0x0000014002027836 */ /* 0x002fe20000000000 */
[----:B------:R-:W-:Y:S01]  /*1e80*/  @!PT LDS RZ, [RZ] ;  /* 0x00000000fffff984 */ /* 0x000fe20000000800 */
[----:B------:R-:W-:Y:S01]  /*1e90*/  @!PT LDS RZ, [RZ] ;  /* 0x00000000fffff984 */ /* 0x000fe20000000800 */
[----:B------:R-:W-:Y:S01]  /*1ea0*/  @!PT LDS RZ, [RZ] ;  /* 0x00000000fffff984 */ /* 0x000fe20000000800 */
[----:B------:R-:W-:Y:S01]  /*1eb0*/  @!PT LDS RZ, [RZ] ;  /* 0x00000000fffff984 */ /* 0x000fe20000000800 */
[----:B------:R1:W-:Y:S06]  /*1ec0*/  MEMBAR.ALL.CTA ;  /* 0x0000000000007992 */ /* 0x0003ec0000008000 */
[----:B-1----:R-:W1:Y:S01]  /*1ed0*/  FENCE.VIEW.ASYNC.S ;  /* 0x00000000000073c6 */ /* 0x002e620000000000 */
[----:B------:R-:W-:-:S04]  /*1ee0*/  PRMT R2, RZ, 0x654, R2 ;  /* 0x00000654ff027816 */ /* 0x000fc80000000002 */
[----:B-1----:R1:W-:Y:S01]  /*1ef0*/  SYNCS.ARRIVE.TRANS64.RED.A1T0 RZ, [R2+URZ], RZ ;  /* 0x000000ff02ff79a7 */ /* 0x0023e200081004ff */
[----:B--2---:R-:W-:-:S13]  /*1f00*/  LOP3.LUT P2, RZ, R6, 0x1, RZ, 0xc0, !PT ;  /* 0x0000000106ff7812 */ /* 0x004fda000784c0ff */
[----:B------:R-:W-:Y:S01]  /*1f10*/  @P2 SHF.R.U32.HI R3, RZ, 0x10, R5 ;  /* 0x00000010ff032819 */ /* 0x000fe20000011605 */
[----:B------:R-:W-:Y:S01]  /*1f20*/  VOTEU.ANY UP0, P2 ;  /* 0x0000000000ff7886 */ /* 0x000fe20001000100 */
[----:B------:R-:W-:Y:S02]  /*1f30*/  @P2 MOV R13, R4 ;  /* 0x00000004000d2202 */ /* 0x000fe40000000f00 */
[----:B------:R-:W-:Y:S02]  /*1f40*/  @P2 R2UR.BROADCAST UR8, R3 ;  /* 0x00000000030822ca */ /* 0x000fe400008e0000 */
[----:B------:R-:W-:-:S11]  /*1f50*/  @P2 LOP3.LUT R11, R5, 0xffff, RZ, 0xc0, !PT ;  /* 0x0000ffff050b2812 */ /* 0x000fd600078ec0ff */
[----:B------:R-:W-:Y:S01]  /*1f60*/  @UP0 UMOV UR36, UR8 ;  /* 0x0000000800240c82 */ /* 0x000fe20008000000 */
[----:B-1----:R-:W-:Y:S05]  /*1f70*/  @!P0 BRA `(.L_x_34) ;  /* 0x0000000000b88947 */ /* 0x002fea0003800000 */
[----:B------:R-:W4:Y:S01]  /*1f80*/  LDC.64 R4, c[0x0][0xb18] ;  /* 0x0002c600ff047b82 */ /* 0x000f220000000a00 */
[----:B------:R-:W-:-:S07]  /*1f90*/  ISETP.NE.AND P3, PT, R72, 0x1, PT ;  /* 0x000000014800780c */ /* 0x000fce0003f65270 */
[----:B------:R-:W1:Y:S08]  /*1fa0*/  LDC.64 R6, c[0x0][0xb10] ;  /* 0x0002c400ff067b82 */ /* 0x000e700000000a00 */
[----:B------:R-:W2:Y:S08]  /*1fb0*/  LDC R16, c[0x0][0xb20] ;  /* 0x0002c800ff107b82 */ /* 0x000eb00000000800 */
[----:B------:R-:W3:Y:S01]  /*1fc0*/  LDC R18, c[0x0][0xb0c] ;  /* 0x0002c300ff127b82 */ /* 0x000ee20000000800 */
[----:B----4-:R-:W-:Y:S01]  /*1fd0*/  IMAD.HI.U32 R17, R0, R5, RZ ;  /* 0x0000000500117227 */ /* 0x010fe200078e00ff */
[----:B------:R-:W-:-:S03]  /*1fe0*/  ISETP.NE.AND P0, PT, R4, 0x1, PT ;  /* 0x000000010400780c */ /* 0x000fc60003f05270 */
[----:B------:R-:W-:-:S03]  /*1ff0*/  IMAD.HI.U32 R5, R11, R5, RZ ;  /* 0x000000050b057227 */ /* 0x000fc600078e00ff */
[----:B------:R-:W4:Y:S01]  /*2000*/  LDC.64 R2, c[0x0][0xb28] ;  /* 0x0002ca00ff027b82 */ /* 0x000f220000000a00 */
[----:B-1----:R-:W-:-:S04]  /*2010*/  IMAD.HI.U32 R20, R9, R6, RZ ;  /* 0x0000000609147227 */ /* 0x002fc800078e00ff */
[----:B------:R-:W-:Y:S01]  /*2020*/  IMAD.HI.U32 R22, R13, R6, RZ ;  /* 0x000000060d167227 */ /* 0x000fe200078e00ff */
[----:B------:R-:W-:Y:S02]  /*2030*/  SHF.R.U32.HI R20, RZ, R7, R20 ;  /* 0x00000007ff147219 */ /* 0x000fe40000011614 */
[-C--:B--2---:R-:W-:Y:S02]  /*2040*/  SHF.R.U32.HI R17, RZ, R16.reuse, R17 ;  /* 0x00000010ff117219 */ /* 0x084fe40000011611 */
[----:B------:R-:W-:Y:S02]  /*2050*/  SHF.R.U32.HI R16, RZ, R16, R5 ;  /* 0x00000010ff107219 */ /* 0x000fe40000011605 */
[----:B------:R-:W-:Y:S02]  /*2060*/  SEL R17, R0, R17, !P0 ;  /* 0x0000001100117207 */ /* 0x000fe40004000000 */
[----:B------:R-:W-:Y:S02]  /*2070*/  SHF.R.U32.HI R22, RZ, R7, R22 ;  /* 0x00000007ff167219 */ /* 0x000fe40000011616 */
[----:B---3--:R-:W-:-:S02]  /*2080*/  ISETP.NE.AND P1, PT, R18, 0x1, PT ;  /* 0x000000011200780c */ /* 0x008fc40003f25270 */
[----:B------:R-:W-:Y:S02]  /*2090*/  SEL R5, R11, R16, !P0 ;  /* 0x000000100b057207 */ /* 0x000fe40004000000 */
[----:B------:R-:W-:Y:S02]  /*20a0*/  SEL R19, R9, R20, !P1 ;  /* 0x0000001409137207 */ /* 0x000fe40004800000 */
[----:B------:R-:W-:Y:S01]  /*20b0*/  SEL R7, R13, R22, !P1 ;  /* 0x000000160d077207 */ /* 0x000fe20004800000 */
[----:B----4-:R-:W-:-:S04]  /*20c0*/  IMAD.HI.U32 R20, R17, R2, RZ ;  /* 0x0000000211147227 */ /* 0x010fc800078e00ff */
[----:B------:R-:W-:Y:S01]  /*20d0*/  IMAD.HI.U32 R6, R19, R2, RZ ;  /* 0x0000000213067227 */ /* 0x000fe200078e00ff */
[----:B------:R-:W-:-:S04]  /*20e0*/  @P3 SHF.R.U32.HI R17, RZ, R3, R20 ;  /* 0x00000003ff113219 */ /* 0x000fc80000011614 */
        /* <DEDUP_REMOVED lines=8> */
[----:B------:R-:W-:-:S04]  /*2170*/  @!P0 IMAD.HI.U32 R16, R7, R2, RZ ;  /* 0x0000000207108227 */ /* 0x000fc800078e00ff */
[----:B------:R-:W-:Y:S01]  /*2180*/  IMAD.MOV R2, RZ, RZ, -R6 ;  /* 0x000000ffff027224 */ /* 0x000fe200078e0a06 */
[----:B------:R-:W-:-:S03]  /*2190*/  @!P0 SHF.R.U32.HI R16, RZ, R3, R16 ;  /* 0x00000003ff108219 */ /* 0x000fc60000011610 */
[----:B------:R-:W-:Y:S01]  /*21a0*/  IMAD R2, R72, R2, R5 ;  /* 0x0000000248027224 */ /* 0x000fe200078e0205 */
[----:B------:R-:W-:Y:S02]  /*21b0*/  @!P0 SEL R3, R7, R16, !P3 ;  /* 0x0000001007038207 */ /* 0x000fe40005800000 */
[----:B------:R-:W-:-:S03]  /*21c0*/  IADD3 R16, PT, PT, -R5, RZ, RZ ;  /* 0x000000ff05107210 */ /* 0x000fc60007ffe1ff */
[--C-:B------:R-:W-:Y:S02]  /*21d0*/  @!P0 IMAD.IADD R6, R6, 0x1, -R3.reuse ;  /* 0x0000000106068824 */ /* 0x100fe400078e0a03 */
[----:B------:R-:W-:Y:S01]  /*21e0*/  @!P0 IMAD R3, R2, R19, R3 ;  /* 0x0000001302038224 */ /* 0x000fe200078e0203 */
[----:B------:R-:W-:Y:S01]  /*21f0*/  IADD3 R2, PT, PT, -R7, RZ, RZ ;  /* 0x000000ff07027210 */ /* 0x000fe20007ffe1ff */
[----:B------:R-:W-:Y:S02]  /*2200*/  @!P0 IMAD R5, R72, R6, R7 ;  /* 0x0000000648058224 */ /* 0x000fe400078e0207 */
[----:B------:R-:W-:Y:S02]  /*2210*/  IMAD R11, R4, R16, R11 ;  /* 0x00000010040b7224 */ /* 0x000fe400078e020b */
[----:B------:R-:W-:Y:S02]  /*2220*/  @!P0 IMAD.MOV.U32 R7, RZ, RZ, R3 ;  /* 0x000000ffff078224 */ /* 0x000fe400078e0003 */
[----:B------:R-:W-:-:S02]  /*2230*/  IMAD R2, R18, R2, R13 ;  /* 0x0000000212027224 */ /* 0x000fc400078e020d */
[----:B------:R-:W-:Y:S02]  /*2240*/  IMAD R11, R5, R4, R11 ;  /* 0x00000004050b7224 */ /* 0x000fe400078e020b */
[----:B------:R-:W-:Y:S02]  /*2250*/  IMAD R13, R7, R18, R2 ;  /* 0x00000012070d7224 */ /* 0x000fe400078e0202 */
.L_x_34:
[----:B------:R-:W1:Y:S02]  /*2260*/  LDCU UR8, c[0x0][0xb30] ;  /* 0x00016600ff0877ac */ /* 0x000e640008000800 */
[----:B-1----:R-:W-:-:S09]  /*2270*/  UISETP.NE.AND UP0, UPT, UR8, 0x1, UPT ;  /* 0x000000010800788c */ /* 0x002fd2000bf05270 */
[----:B------:R-:W-:Y:S05]  /*2280*/  BRA.U UP0, `(.L_x_35) ;  /* 0x0000000100407547 */ /* 0x000fea000b800000 */
[----:B------:R-:W1:Y:S08]  /*2290*/  LDC.64 R4, c[0x0][0xb10] ;  /* 0x0002c400ff047b82 */ /* 0x000e700000000a00 */
[----:B------:R-:W2:Y:S08]  /*22a0*/  LDC.64 R2, c[0x0][0xb18] ;  /* 0x0002c600ff027b82 */ /* 0x000eb00000000a00 */
[----:B------:R-:W3:Y:S08]  /*22b0*/  LDC R6, c[0x0][0xb20] ;  /* 0x0002c800ff067b82 */ /* 0x000ef00000000800 */
[----:B------:R-:W4:Y:S01]  /*22c0*/  LDC R16, c[0x0][0xb0c] ;  /* 0x0002c300ff107b82 */ /* 0x000f220000000800 */
[----:B-1----:R-:W-:-:S05]  /*22d0*/  IMAD.HI.U32 R4, R13, R4, RZ ;  /* 0x000000040d047227 */ /* 0x002fca00078e00ff */
[----:B------:R-:W-:Y:S01]  /*22e0*/  SHF.R.U32.HI R4, RZ, R5, R4 ;  /* 0x00000005ff047219 */ /* 0x000fe20000011604 */
[----:B--2---:R-:W-:Y:S01]  /*22f0*/  IMAD.HI.U32 R3, R11, R3, RZ ;  /* 0x000000030b037227 */ /* 0x004fe200078e00ff */
[----:B------:R-:W-:-:S04]  /*2300*/  ISETP.NE.AND P0, PT, R2, 0x1, PT ;  /* 0x000000010200780c */ /* 0x000fc80003f05270 */
[----:B---3--:R-:W-:-:S04]  /*2310*/  SHF.R.U32.HI R6, RZ, R6, R3 ;  /* 0x00000006ff067219 */ /* 0x008fc80000011603 */
[----:B------:R-:W-:Y:S02]  /*2320*/  SEL R3, R11, R6, !P0 ;  /* 0x000000060b037207 */ /* 0x000fe40004000000 */
[----:B----4-:R-:W-:-:S04]  /*2330*/  ISETP.NE.AND P1, PT, R16, 0x1, PT ;  /* 0x000000011000780c */ /* 0x010fc80003f25270 */
[----:B------:R-:W-:-:S05]  /*2340*/  SEL R4, R13, R4, !P1 ;  /* 0x000000040d047207 */ /* 0x000fca0004800000 */
[----:B------:R-:W-:Y:S02]  /*2350*/  IMAD.IADD R5, R3, 0x1, -R4 ;  /* 0x0000000103057824 */ /* 0x000fe400078e0a04 */
[----:B------:R-:W-:Y:S02]  /*2360*/  IMAD.IADD R3, R4, 0x1, -R3 ;  /* 0x0000000104037824 */ /* 0x000fe400078e0a03 */
[----:B------:R-:W-:Y:S02]  /*2370*/  IMAD R13, R5, R16, R13 ;  /* 0x00000010050d7224 */ /* 0x000fe400078e020d */
[----:B------:R-:W-:-:S07]  /*2380*/  IMAD R11, R3, R2, R11 ;  /* 0x00000002030b7224 */ /* 0x000fce00078e020b */
.L_x_35:
[----:B------:R-:W-:Y:S01]  /*2390*/  VIADD R14, R14, 0x1 ;  /* 0x000000010e0e7836 */ /* 0x000fe20000000000 */
[----:B------:R-:W-:Y:S01]  /*23a0*/  PLOP3.LUT P1, PT, PT, PT, PT, 0x80, 0x8 ;  /* 0x000000000008781c */ /* 0x000fe20003f2f070 */
[----:B------:R-:W-:Y:S02]  /*23b0*/  IMAD.IADD R21, R13, 0x1, R152 ;  /* 0x000000010d157824 */ /* 0x000fe400078e0298 */
[----:B------:R-:W-:Y:S01]  /*23c0*/  IMAD.IADD R20, R11, 0x1, R150 ;  /* 0x000000010b147824 */ /* 0x000fe200078e0296 */
[----:B------:R-:W-:-:S04]  /*23d0*/  ISETP.NE.AND P0, PT, R14, 0x2, PT ;  /* 0x000000020e00780c */ /* 0x000fc80003f05270 */
[----:B------:R-:W-:Y:S02]  /*23e0*/  SEL R3, RZ, 0x1, P0 ;  /* 0x00000001ff037807 */ /* 0x000fe40000000000 */
[----:B------:R-:W-:Y:S02]  /*23f0*/  SEL R14, R14, RZ, P0 ;  /* 0x000000ff0e0e7207 */ /* 0x000fe40000000000 */
[----:B------:R-:W-:Y:S01]  /*2400*/  LOP3.LUT R12, R12, R3, RZ, 0x3c, !PT ;  /* 0x000000030c0c7212 */ /* 0x000fe200078e3cff */
[----:B------:R-:W-:Y:S06]  /*2410*/  @P2 BRA `(.L_x_36) ;  /* 0xfffffff000982947 */ /* 0x000fec000383ffff */
[----:B------:R-:W-:Y:S01]  /*2420*/  UIADD3 UR4, UPT, UPT, UR4, 0x70, URZ ;  /* 0x0000007004047890 */ /* 0x000fe2000fffe0ff */
[----:B------:R-:W-:-:S03]  /*2430*/  SHF.L.U32 R3, R15, 0x1f, RZ ;  /* 0x0000001f0f037819 */ /* 0x000fc600000006ff */
[----:B------:R-:W-:-:S09]  /*2440*/  ULEA UR5, UR6, UR4, 0x3 ;  /* 0x0000000406057291 */ /* 0x000fd2000f8e18ff */
[----:B------:R-:W1:Y:S02]  /*2450*/  SYNCS.PHASECHK.TRANS64.TRYWAIT P0, [UR5], R3 ;  /* 0x00000003ff0075a7 */ /* 0x000e640008001105 */
[----:B-1----:R-:W-:Y:S05]  /*2460*/  @!P0 BRA `(.L_x_37) ;  /* 0x0000009000d88947 */ /* 0x002fea0003800000 */
.L_x_139:
[----:B------:R-:W-:-:S04]  /*2470*/  UIADD3 UR6, UPT, UPT, UR6, 0x1, URZ ;  /* 0x0000000106067890 */ /* 0x000fc8000fffe0ff */
[----:B------:R-:W-:-:S04]  /*2480*/  UISETP.NE.AND UP0, UPT, UR6, 0xe, UPT ;  /* 0x0000000e0600788c */ /* 0x000fc8000bf05270 */
[----:B------:R-:W-:Y:S02]  /*2490*/  USEL UR7, URZ, 0x1, UP0 ;  /* 0x00000001ff077887 */ /* 0x000fe40008000000 */
[----:B------:R-:W-:-:S04]  /*24a0*/  USEL UR6, UR6, URZ, UP0 ;  /* 0x000000ff06067287 */ /* 0x000fc80008000000 */
[----:B------:R-:W-:Y:S01]  /*24b0*/  ULEA UR5, UR6, UR4, 0x3 ;  /* 0x0000000406057291 */ /* 0x000fe2000f8e18ff */
[----:B------:R-:W-:-:S04]  /*24c0*/  LOP3.LUT R2, R15, UR7, RZ, 0x3c, !PT ;  /* 0x000000070f027c12 */ /* 0x000fc8000f8e3cff */
[----:B-1----:R-:W-:-:S04]  /*24d0*/  SHF.L.U32 R3, R2, 0x1f, RZ ;  /* 0x0000001f02037819 */ /* 0x002fc800000006ff */
[----:B------:R-:W1:Y:S02]  /*24e0*/  SYNCS.PHASECHK.TRANS64.TRYWAIT P0, [UR5], R3 ;  /* 0x00000003ff0075a7 */ /* 0x000e640008001105 */
[----:B-1----:R-:W-:Y:S05]  /*24f0*/  @!P0 BRA `(.L_x_38) ;  /* 0x0000009000cc8947 */ /* 0x002fea0003800000 */
.L_x_141:
        /* <DEDUP_REMOVED lines=9> */
.L_x_143:
        /* <DEDUP_REMOVED lines=9> */
.L_x_145:
        /* <DEDUP_REMOVED lines=9> */
.L_x_147:
        /* <DEDUP_REMOVED lines=9> */
.L_x_149:
        /* <DEDUP_REMOVED lines=9> */
.L_x_151:
        /* <DEDUP_REMOVED lines=9> */
.L_x_153:
        /* <DEDUP_REMOVED lines=9> */
.L_x_155:
        /* <DEDUP_REMOVED lines=9> */
.L_x_157:
        /* <DEDUP_REMOVED lines=9> */
.L_x_159:
        /* <DEDUP_REMOVED lines=9> */
.L_x_161:
        /* <DEDUP_REMOVED lines=9> */
.L_x_163:
[----:B------:R-:W-:-:S04]  /*2b30*/  UIADD3 UR6, UPT, UPT, UR6, 0x1, URZ ;  /* 0x0000000106067890 */ /* 0x000fc8000fffe0ff */
[----:B------:R-:W-:-:S04]  /*2b40*/  UISETP.NE.AND UP0, UPT, UR6, 0xe, UPT ;  /* 0x0000000e0600788c */ /* 0x000fc8000bf05270 */
[----:B------:R-:W-:Y:S02]  /*2b50*/  USEL UR5, URZ, 0x1, UP0 ;  /* 0x00000001ff057887 */ /* 0x000fe40008000000 */
[----:B------:R-:W-:-:S04]  /*2b60*/  USEL UR6, UR6, URZ, UP0 ;  /* 0x000000ff06067287 */ /* 0x000fc80008000000 */
[----:B------:R-:W-:Y:S01]  /*2b70*/  ULEA UR6, UR6, UR4, 0x3 ;  /* 0x0000000406067291 */ /* 0x000fe2000f8e18ff */
[----:B-1----:R-:W-:-:S04]  /*2b80*/  LOP3.LUT R3, R2, UR5, RZ, 0x3c, !PT ;  /* 0x0000000502037c12 */ /* 0x002fc8000f8e3cff */
[----:B------:R-:W-:Y:S01]  /*2b90*/  SHF.L.U32 R3, R3, 0x1f, RZ ;  /* 0x0000001f03037819 */ /* 0x000fe200000006ff */
[----:B----4-:R-:W-:-:S07]  /*2ba0*/  IMAD.U32 R0, RZ, RZ, UR6 ;  /* 0x00000006ff007e24 */ /* 0x010fce000f8e00ff */
.L_x_50:
[----:B-1----:R1:W2:Y:S02]  /*2bb0*/  SYNCS.PHASECHK.TRANS64.TRYWAIT P0, [R0+URZ], R3 ;  /* 0x00000003000075a7 */ /* 0x0022a400080011ff */
[----:B--2---:R-:W-:Y:S05]  /*2bc0*/  @!P0 NANOSLEEP.SYNCS 0x989680 ;  /* 0x009896800000895d */ /* 0x004fea0003900000 */
[----:B------:R-:W2:Y:S02]  /*2bd0*/  @!P0 SYNCS.PHASECHK.TRANS64 P0, [R0+URZ], R3 ;  /* 0x00000003000085a7 */ /* 0x000ea400080010ff */
[----:B--2---:R-:W-:Y:S05]  /*2be0*/  @P0 EXIT ;  /* 0x000000000000094d */ /* 0x004fea0003800000 */
[----:B------:R-:W-:Y:S05]  /*2bf0*/  BRA `(.L_x_50) ;  /* 0xfffffffc00ec7947 */ /* 0x000fea000383ffff */
.L_x_18:
[----:B------:R-:W-:-:S04]  /*2c00*/  UISETP.NE.AND UP1, UPT, UR37, URZ, UPT ;  /* 0x000000ff2500728c */ /* 0x000fc8000bf25270 */
[----:B------:R-:W-:-:S09]  /*2c10*/  UISETP.NE.OR UP1, UPT, UR8, 0x1, UP1 ;  /* 0x000000010800788c */ /* 0x000fd20008f25670 */
[----:B------:R-:W-:Y:S05]  /*2c20*/  BRA.U UP1, `(.L_x_51) ;  /* 0x0000000501487547 */ /* 0x000fea000b800000 */
[----:B------:R-:W-:Y:S01]  /*2c30*/  ISETP.NE.AND P2, PT, R2, RZ, PT ;  /* 0x000000ff0200720c */ /* 0x000fe20003f45270 */
[----:B------:R-:W-:Y:S01]  /*2c40*/  IMAD.MOV.U32 R12, RZ, RZ, 0x1 ;  /* 0x00000001ff0c7424 */ /* 0x000fe200078e00ff */
[----:B------:R-:W-:Y:S02]  /*2c50*/  CS2R R10, SRZ ;  /* 0x00000000000a7805 */ /* 0x000fe4000001ff00 */
[----:B------:R-:W-:Y:S01]  /*2c60*/  CS2R R8, SRZ ;  /* 0x0000000000087805 */ /* 0x000fe2000001ff00 */
[----:B------:R-:W-:Y:S01]  /*2c70*/  UMOV UR4, 0x400 ;  /* 0x0000040000047882 */ /* 0x000fe20000000000 */
[----:B------:R-:W-:Y:S01]  /*2c80*/  UMOV UR6, URZ ;  /* 0x000000ff00067c82 */ /* 0x000fe20008000000 */
[----:B------:R-:W-:-:S12]  /*2c90*/  ULEA UR37, UR37, UR4, 0x18 ;  /* 0x0000000425257291 */ /* 0x000fd8000f8ec0ff */
.L_x_55:
[----:B------:R-:W-:Y:S02]  /*2ca0*/  LEA R0, R8, UR37, 0x3 ;  /* 0x0000002508007c11 */ /* 0x000fe4000f8e18ff */
[----:B------:R-:W-:-:S03]  /*2cb0*/  SHF.L.U32 R5, R9, 0x1f, RZ ;  /* 0x0000001f09057819 */ /* 0x000fc600000006ff */
[----:B------:R-:W-:Y:S01]  /*2cc0*/  VIADD R4, R0, 0x180 ;  /* 0x0000018000047836 */ /* 0x000fe20000000000 */
[----:B------:R-:W1:Y:S02]  /*2cd0*/  SYNCS.PHASECHK.TRANS64.TRYWAIT P0, [R0+URZ+0x170], R5 ;  /* 0x00017005000075a7 */ /* 0x000e6400080011ff */
[----:B-1----:R-:W-:Y:S05]  /*2ce0*/  @!P0 BRA `(.L_x_52) ;  /* 0x0000008c00f08947 */ /* 0x002fea0003800000 */
.L_x_164:
[----:B------:R-:W-:Y:S01]  /*2cf0*/  ULEA UR5, UR6, UR37, 0x3 ;  /* 0x0000002506057291 */ /* 0x000fe2000f8e18ff */
[----:B------:R-:W-:Y:S02]  /*2d00*/  PRMT R4, RZ, 0x654, R4 ;  /* 0x00000654ff047816 */ /* 0x000fe40000000004 */
[----:B-1----:R-:W-:Y:S01]  /*2d10*/  SHF.L.U32 R5, R12, 0x1f, RZ ;  /* 0x0000001f0c057819 */ /* 0x002fe200000006ff */
[----:B------:R-:W-:Y:S01]  /*2d20*/  UIADD3 UR4, UPT, UPT, UR5, 0x130, URZ ;  /* 0x0000013005047890 */ /* 0x000fe2000fffe0ff */
[----:B------:R1:W-:Y:S05]  /*2d30*/  SYNCS.ARRIVE.TRANS64.RED.A1T0 RZ, [R4+URZ], RZ ;  /* 0x000000ff04ff79a7 */ /* 0x0003ea00081004ff */
[----:B------:R-:W-:Y:S01]  /*2d40*/  IMAD.U32 R7, RZ, RZ, UR4 ;  /* 0x00000004ff077e24 */ /* 0x000fe2000f8e00ff */
[----:B------:R-:W2:Y:S04]  /*2d50*/  SYNCS.PHASECHK.TRANS64.TRYWAIT P0, [UR5+0x140], R5 ;  /* 0x00014005ff0075a7 */ /* 0x000ea80008001105 */
[----:B------:R-:W-:Y:S01]  /*2d60*/  PRMT R6, R2, 0x654, R7 ;  /* 0x0000065402067816 */ /* 0x000fe20000000007 */
[----:B-1----:R-:W-:Y:S01]  /*2d70*/  @!P2 IMAD.MOV.U32 R4, RZ, RZ, 0x10 ;  /* 0x00000010ff04a424 */ /* 0x002fe200078e00ff */
[----:B--2---:R-:W-:Y:S06]  /*2d80*/  @!P0 BRA `(.L_x_53) ;  /* 0x0000008c00dc8947 */ /* 0x004fec0003800000 */
.L_x_166:
[----:B------:R-:W-:Y:S01]  /*2d90*/  ULEA UR4, UR6, UR37, 0x4 ;  /* 0x0000002506047291 */ /* 0x000fe2000f8e20ff */
[----:B------:R-:W-:Y:S01]  /*2da0*/  SEL R3, R6, R3, !P2 ;  /* 0x0000000306037207 */ /* 0x000fe20005000000 */
[----:B------:R-:W-:Y:S01]  /*2db0*/  UIADD3 UR5, UPT, UPT, UR5, 0x130, URZ ;  /* 0x0000013005057890 */ /* 0x000fe2000fffe0ff */
[----:B-1----:R-:W-:Y:S01]  /*2dc0*/  LEA R0, R11, UR37, 0x3 ;  /* 0x000000250b007c11 */ /* 0x002fe2000f8e18ff */
[----:B------:R-:W-:Y:S01]  /*2dd0*/  UIADD3 UR4, UPT, UPT, UR4, 0x1a0, URZ ;  /* 0x000001a004047890 */ /* 0x000fe2000fffe0ff */
[----:B------:R-:W-:Y:S01]  /*2de0*/  SHF.L.U32 R5, R10, 0x1f, RZ ;  /* 0x0000001f0a057819 */ /* 0x000fe200000006ff */
[----:B------:R1:W-:Y:S01]  /*2df0*/  @!P2 SYNCS.ARRIVE.TRANS64.RED RZ, [R3+URZ], R4 ;  /* 0x0000000403ffa9a7 */ /* 0x0003e200080004ff */
[----:B------:R-:W-:Y:S01]  /*2e00*/  UIADD3 UR6, UPT, UPT, UR6, 0x1, URZ ;  /* 0x0000000106067890 */ /* 0x000fe2000fffe0ff */
[----:B------:R-:W-:-:S03]  /*2e10*/  VIADD R8, R8, 0x1 ;  /* 0x0000000108087836 */ /* 0x000fc60000000000 */
[----:B------:R-:W-:Y:S02]  /*2e20*/  UISETP.NE.AND UP0, UPT, UR6, 0x2, UPT ;  /* 0x000000020600788c */ /* 0x000fe4000bf05270 */
[----:B------:R-:W-:Y:S06]  /*2e30*/  UGETNEXTWORKID.BROADCAST [UR4], [UR5] ;  /* 0x00000000040073ca */ /* 0x000fec0008000100 */
[----:B------:R-:W-:Y:S01]  /*2e40*/  USEL UR4, URZ, 0x1, UP0 ;  /* 0x00000001ff047887 */ /* 0x000fe20008000000 */
[----:B------:R-:W-:Y:S01]  /*2e50*/  ISETP.NE.AND P0, PT, R8, 0x2, PT ;  /* 0x000000020800780c */ /* 0x000fe20003f05270 */
[----:B------:R-:W-:Y:S01]  /*2e60*/  USEL UR6, UR6, URZ, UP0 ;  /* 0x000000ff06067287 */ /* 0x000fe20008000000 */
[----:B------:R-:W2:Y:S03]  /*2e70*/  SYNCS.PHASECHK.TRANS64.TRYWAIT P1, [R0+URZ+0x130], R5 ;  /* 0x00013005000075a7 */ /* 0x000ea600080211ff */
[----:B------:R-:W-:Y:S01]  /*2e80*/  LOP3.LUT R12, R12, UR4, RZ, 0x3c, !PT ;  /* 0x000000040c0c7c12 */ /* 0x000fe2000f8e3cff */
[----:B-12---:R-:W-:Y:S07]  /*2e90*/  @!P1 BRA `(.L_x_54) ;  /* 0x0000008c00b09947 */ /* 0x006fee0003800000 */
.L_x_167:
[C---:B------:R-:W-:Y:S01]  /*2ea0*/  LEA R4, R11.reuse, UR37, 0x4 ;  /* 0x000000250b047c11 */ /* 0x040fe2000f8e20ff */
[----:B-1----:R-:W-:Y:S01]  /*2eb0*/  VIADD R0, R0, 0x140 ;  /* 0x0000014000007836 */ /* 0x002fe20000000000 */
[----:B------:R-:W-:Y:S01]  /*2ec0*/  SEL R8, R8, RZ, P0 ;  /* 0x000000ff08087207 */ /* 0x000fe20000000000 */
[----:B------:R-:W-:-:S03]  /*2ed0*/  VIADD R11, R11, 0x1 ;  /* 0x000000010b0b7836 */ /* 0x000fc60000000000 */
[----:B------:R-:W1:Y:S01]  /*2ee0*/  LDS.128 R4, [R4+0x1a0] ;  /* 0x0001a00004047984 */ /* 0x000e620000000c00 */
[----:B------:R-:W-:Y:S02]  /*2ef0*/  PRMT R0, RZ, 0x654, R0 ;  /* 0x00000654ff007816 */ /* 0x000fe40000000000 */
[C---:B------:R-:W-:Y:S01]  /*2f00*/  ISETP.NE.AND P1, PT, R11.reuse, 0x2, PT ;  /* 0x000000020b00780c */ /* 0x040fe20003f25270 */
[----:B------:R-:W-:Y:S01]  /*2f10*/  @!PT LDS RZ, [RZ] ;  /* 0x00000000fffff984 */ /* 0x000fe20000000800 */
[----:B------:R-:W-:Y:S01]  /*2f20*/  @!PT LDS RZ, [RZ] ;  /* 0x00000000fffff984 */ /* 0x000fe20000000800 */
[----:B------:R-:W-:Y:S01]  /*2f30*/  @!PT LDS RZ, [RZ] ;  /* 0x00000000fffff984 */ /* 0x000fe20000000800 */
[----:B------:R-:W-:Y:S01]  /*2f40*/  @!PT LDS RZ, [RZ] ;  /* 0x00000000fffff984 */ /* 0x000fe20000000800 */
[----:B------:R2:W-:Y:S06]  /*2f50*/  MEMBAR.ALL.CTA ;  /* 0x0000000000007992 */ /* 0x0005ec0000008000 */
[----:B--2---:R-:W2:Y:S01]  /*2f60*/  FENCE.VIEW.ASYNC.S ;  /* 0x00000000000073c6 */ /* 0x004ea20000000000 */
[----:B------:R-:W-:Y:S01]  /*2f70*/  SEL R11, R11, RZ, P1 ;  /* 0x000000ff0b0b7207 */ /* 0x000fe20000800000 */
[----:B--2---:R2:W-:Y:S01]  /*2f80*/  SYNCS.ARRIVE.TRANS64.RED.A1T0 RZ, [R0+URZ], RZ ;  /* 0x000000ff00ff79a7 */ /* 0x0045e200081004ff */
[----:B-1----:R-:W-:-:S02]  /*2f90*/  LOP3.LUT P3, RZ, R6, 0x1, RZ, 0xc0, !PT ;  /* 0x0000000106ff7812 */ /* 0x002fc4000786c0ff */
[----:B------:R-:W-:-:S04]  /*2fa0*/  SEL R5, RZ, 0x1, P1 ;  /* 0x00000001ff057807 */ /* 0x000fc80000800000 */
[----:B------:R-:W-:Y:S02]  /*2fb0*/  LOP3.LUT R10, R10, R5, RZ, 0x3c, !PT ;  /* 0x000000050a0a7212 */ /* 0x000fe400078e3cff */
[----:B--2---:R-:W-:-:S04]  /*2fc0*/  SEL R0, RZ, 0x1, P0 ;  /* 0x00000001ff007807 */ /* 0x004fc80000000000 */
[----:B------:R-:W-:Y:S01]  /*2fd0*/  LOP3.LUT R9, R9, R0, RZ, 0x3c, !PT ;  /* 0x0000000009097212 */ /* 0x000fe200078e3cff */
[----:B------:R-:W-:Y:S06]  /*2fe0*/  @P3 BRA `(.L_x_55) ;  /* 0xfffffffc002c3947 */ /* 0x000fec000383ffff */
[----:B------:R-:W-:Y:S01]  /*2ff0*/  ULEA UR5, UR6, UR37, 0x3 ;  /* 0x0000002506057291 */ /* 0x000fe2000f8e18ff */
[----:B------:R-:W-:-:S08]  /*3000*/  SHF.L.U32 R3, R12, 0x1f, RZ ;  /* 0x0000001f0c037819 */ /* 0x000fd000000006ff */
[----:B------:R-:W1:Y:S02]  /*3010*/  SYNCS.PHASECHK.TRANS64 P0, [UR5+0x140], R3 ;  /* 0x00014003ff0075a7 */ /* 0x000e640008001005 */
[----:B-1----:R-:W-:Y:S05]  /*3020*/  @P0 BRA `(.L_x_56) ;  /* 0x0000000000080947 */ /* 0x002fea0003800000 */
[----:B------:R-:W1:Y:S02]  /*3030*/  SYNCS.PHASECHK.TRANS64.TRYWAIT P0, [UR5+0x140], R3 ;  /* 0x00014003ff0075a7 */ /* 0x000e640008001105 */
[----:B-1----:R-:W-:Y:S05]  /*3040*/  @!P0 BRA `(.L_x_57) ;  /* 0x0000008c00588947 */ /* 0x002fea0003800000 */
.L_x_56:
[----:B------:R-:W-:-:S04]  /*3050*/  UIADD3 UR4, UPT, UPT, UR6, 0x1, URZ ;  /* 0x0000000106047890 */ /* 0x000fc8000fffe0ff */
[----:B------:R-:W-:-:S04]  /*3060*/  UISETP.NE.AND UP0, UPT, UR4, 0x2, UPT ;  /* 0x000000020400788c */ /* 0x000fc8000bf05270 */
[----:B------:R-:W-:Y:S02]  /*3070*/  USEL UR7, URZ, 0x1, UP0 ;  /* 0x00000001ff077887 */ /* 0x000fe40008000000 */
[----:B------:R-:W-:-:S04]  /*3080*/  USEL UR4, UR4, URZ, UP0 ;  /* 0x000000ff04047287 */ /* 0x000fc80008000000 */
[----:B------:R-:W-:Y:S01]  /*3090*/  ULEA UR4, UR4, UR37, 0x3 ;  /* 0x0000002504047291 */ /* 0x000fe2000f8e18ff */
[----:B-1----:R-:W-:-:S04]  /*30a0*/  LOP3.LUT R3, R12, UR7, RZ, 0x3c, !PT ;  /* 0x000000070c037c12 */ /* 0x002fc8000f8e3cff */
[----:B------:R-:W-:-:S04]  /*30b0*/  SHF.L.U32 R0, R3, 0x1f, RZ ;  /* 0x0000001f03007819 */ /* 0x000fc800000006ff */
[----:B------:R-:W1:Y:S02]  /*30c0*/  SYNCS.PHASECHK.TRANS64 P0, [UR4+0x140], R0 ;  /* 0x00014000ff0075a7 */ /* 0x000e640008001004 */
[----:B-1----:R-:W-:Y:S05]  /*30d0*/  @P0 EXIT ;  /* 0x000000000000094d */ /* 0x002fea0003800000 */
[----:B------:R-:W-:Y:S02]  /*30e0*/  SHF.L.U32 R3, R3, 0x1f, RZ ;  /* 0x0000001f03037819 */ /* 0x000fe400000006ff */
[----:B------:R-:W-:-:S07]  /*30f0*/  MOV R0, UR4 ;  /* 0x0000000400007c02 */ /* 0x000fce0008000f00 */
.L_x_58:
[----:B-1----:R1:W2:Y:S02]  /*3100*/  SYNCS.PHASECHK.TRANS64.TRYWAIT P0, [R0+URZ+0x140], R3 ;  /* 0x00014003000075a7 */ /* 0x0022a400080011ff */
[----:B--2---:R-:W-:Y:S05]  /*3110*/  @!P0 NANOSLEEP.SYNCS 0x989680 ;  /* 0x009896800000895d */ /* 0x004fea0003900000 */
[----:B------:R-:W2:Y:S02]  /*3120*/  @!P0 SYNCS.PHASECHK.TRANS64 P0, [R0+URZ+0x140], R3 ;  /* 0x00014003000085a7 */ /* 0x000ea400080010ff */
[----:B--2---:R-:W-:Y:S05]  /*3130*/  @P0 EXIT ;  /* 0x000000000000094d */ /* 0x004fea0003800000 */
[----:B------:R-:W-:Y:S05]  /*3140*/  BRA `(.L_x_58) ;  /* 0xfffffffc00ec7947 */ /* 0x000fea000383ffff */
.L_x_51:
[----:B------:R-:W-:-:S09]  /*3150*/  UISETP.NE.AND UP1, UPT, UR8, URZ, UPT ;  /* 0x000000ff0800728c */ /* 0x000fd2000bf25270 */
[----:B------:R-:W-:Y:S05]  /*3160*/  BRA.U UP1, `(.L_x_59) ;  /* 0x0000000d01187547 */ /* 0x000fea000b800000 */
[----:B------:R-:W-:Y:S01]  /*3170*/  UMOV UR4, 0x40 ;  /* 0x0000004000047882 */ /* 0x000fe20000000000 */
[----:B------:R-:W-:Y:S01]  /*3180*/  NOP ;  /* 0x0000000000007918 */ /* 0x000fe20000000000 */
[----:B------:R-:W-:Y:S01]  /*3190*/  ULEA UR4, UR37, UR4, 0x18 ;  /* 0x0000000425047291 */ /* 0x000fe2000f8ec0ff */
[----:B------:R-:W-:Y:S02]  /*31a0*/  UMOV UR5, 0x400 ;  /* 0x0000040000057882 */ /* 0x000fe40000000000 */
[----:B------:R-:W-:-:S06]  /*31b0*/  ULEA UR37, UR37, UR5, 0x18 ;  /* 0x0000000525257291 */ /* 0x000fcc000f8ec0ff */
[----:B------:R-:W1:Y:S02]  /*31c0*/  LDS.U8 R0, [UR4+0x1c] ;  /* 0x00001c04ff007984 */ /* 0x000e640008000000 */
[----:B-1----:R-:W-:-:S13]  /*31d0*/  ISETP.NE.AND P0, PT, R0, RZ, PT ;  /* 0x000000ff0000720c */ /* 0x002fda0003f05270 */
[----:B------:R-:W-:Y:S05]  /*31e0*/  @P0 BRA `(.L_x_60) ;  /* 0x0000000000580947 */ /* 0x000fea0003800000 */
[----:B------:R-:W-:-:S13]  /*31f0*/  ELECT P0, URZ, PT ;  /* 0x0000000000ff782f */ /* 0x000fda0003800000 */
[----:B------:R-:W-:Y:S05]  /*3200*/  @!P0 BRA `(.L_x_61) ;  /* 0x0000000000608947 */ /* 0x000fea0003800000 */
[----:B------:R-:W-:Y:S01]  /*3210*/  UMOV UR5, 0x10 ;  /* 0x0000001000057882 */ /* 0x000fe20000000000 */
[----:B------:R-:W-:Y:S01]  /*3220*/  HFMA2 R0, -RZ, RZ, 0, 5.9604644775390625e-08 ;  /* 0x00000001ff007431 */ /* 0x000fe200000001ff */
[----:B------:R-:W-:-:S03]  /*3230*/  MOV R2, 0xffff ;  /* 0x0000ffff00027802 */ /* 0x000fc60000000f00 */
[----:B------:R-:W-:Y:S04]  /*3240*/  DEPBAR.LE SB1, 0x36 ;  /* 0x00009d800000791a */ /* 0x000fe80000000000 */
[----:B------:R-:W1:Y:S02]  /*3250*/  UTCATOMSWS.FIND_AND_SET.ALIGN UP0, UR5, UR5 ;  /* 0x00000005000575e3 */ /* 0x000e640008000800 */
[----:B-1----:R-:W-:Y:S01]  /*3260*/  MOV R3, UR5 ;  /* 0x0000000500037c02 */ /* 0x002fe20008000f00 */
[----:B------:R-:W-:Y:S06]  /*3270*/  BRA.U UP0, `(.L_x_62) ;  /* 0x0000000100187547 */ /* 0x000fec000b800000 */
.L_x_63:
[----:B------:R-:W-:Y:S05]  /*3280*/  NANOSLEEP 0x64 ;  /* 0x000000640000795d */ /* 0x000fea0003800000 */
[----:B------:R-:W-:-:S05]  /*3290*/  UMOV UR5, 0x10 ;  /* 0x0000001000057882 */ /* 0x000fca0000000000 */
[----:B------:R-:W-:Y:S04]  /*32a0*/  DEPBAR.LE SB1, 0x36 ;  /* 0x00009d800000791a */ /* 0x000fe80000000000 */
[----:B------:R-:W1:Y:S02]  /*32b0*/  UTCATOMSWS.FIND_AND_SET.ALIGN UP0, UR5, UR5 ;  /* 0x00000005000575e3 */ /* 0x000e640008000800 */
[----:B-1----:R-:W-:Y:S01]  /*32c0*/  MOV R3, UR5 ;  /* 0x0000000500037c02 */ /* 0x002fe20008000f00 */
[----:B------:R-:W-:Y:S05]  /*32d0*/  BRA.U !UP0, `(.L_x_63) ;  /* 0xfffffffd08e87547 */ /* 0x000fea000b83ffff */
.L_x_62:
[-C--:B------:R-:W-:Y:S02]  /*32e0*/  SHF.L.U32 R2, R2, R3.reuse, RZ ;  /* 0x0000000302027219 */ /* 0x080fe400000006ff */
[----:B------:R-:W-:Y:S01]  /*32f0*/  SHF.L.U32 R0, R0, R3, RZ ;  /* 0x0000000300007219 */ /* 0x000fe200000006ff */
[----:B------:R-:W-:Y:S02]  /*3300*/  IMAD.SHL.U32 R3, R3, 0x20, RZ ;  /* 0x0000002003037824 */ /* 0x000fe400078e00ff */
[----:B------:R1:W-:Y:S04]  /*3310*/  ATOMS.OR RZ, [UR4+0x14], R2 ;  /* 0x00001402ffff798c */ /* 0x0003e8000b000004 */
[----:B------:R1:W-:Y:S04]  /*3320*/  ATOMS.OR RZ, [UR4+0x18], R0 ;  /* 0x00001800ffff798c */ /* 0x0003e8000b000004 */
[----:B------:R1:W-:Y:S01]  /*3330*/  STS [UR37+0x1c0], R3 ;  /* 0x0001c003ff007988 */ /* 0x0003e20008000825 */
[----:B------:R-:W-:Y:S05]  /*3340*/  BRA `(.L_x_61) ;  /* 0x0000000000107947 */ /* 0x000fea0003800000 */
.L_x_60:
[----:B------:R-:W-:Y:S02]  /*3350*/  MOV R0, 0xffffffff ;  /* 0xffffffff00007802 */ /* 0x000fe40000000f00 */
[----:B------:R-:W-:-:S03]  /*3360*/  MOV R2, 0x3390 ;  /* 0x0000339000027802 */ /* 0x000fc60000000f00 */
[----:B------:R1:W-:Y:S04]  /*3370*/  STS [UR37+0x1c0], R0 ;  /* 0x0001c000ff007988 */ /* 0x0003e80008000825 */
[----:B-1-3-5:R-:W-:Y:S05]  /*3380*/  CALL.REL.NOINC `($__internal_1_$__cuda_sm10x_tcgen05_guardrail_trap_phase_invalid_during_alloc) ;  /* 0x00000090006c7944 */ /* 0x02afea0003c00000 */
.L_x_61:
[----:B------:R-:W-:Y:S05]  /*3390*/  WARPSYNC.ALL ;  /* 0x0000000000007948 */ /* 0x000fea0003800000 */
[----:B------:R-:W2:Y:S01]  /*33a0*/  S2UR UR6, SR_CgaCtaId ;  /* 0x00000000000679c3 */ /* 0x000ea20000008800 */
[----:B------:R-:W-:Y:S01]  /*33b0*/  UMOV UR4, 0x400 ;  /* 0x0000040000047882 */ /* 0x000fe20000000000 */
[----:B------:R-:W-:-:S06]  /*33c0*/  NOP ;  /* 0x0000000000007918 */ /* 0x000fcc0000000000 */
[----:B------:R-:W-:Y:S06]  /*33d0*/  BAR.ARV 0x6, 0xa0 ;  /* 0x0182800000007b1d */ /* 0x000fec0000002000 */
[----:B------:R-:W4:Y:S01]  /*33e0*/  LDCU UR7, c[0x0][0x38c] ;  /* 0x00007180ff0777ac */ /* 0x000f220008000800 */
[----:B------:R-:W-:Y:S01]  /*33f0*/  IMAD.MOV.U32 R11, RZ, RZ, 0x1 ;  /* 0x00000001ff0b7424 */ /* 0x000fe200078e00ff */
[----:B------:R-:W-:Y:S01]  /*3400*/  CS2R R8, SRZ ;  /* 0x0000000000087805 */ /* 0x000fe2000001ff00 */
[----:B------:R-:W-:Y:S01]  /*3410*/  IMAD.MOV.U32 R10, RZ, RZ, RZ ;  /* 0x000000ffff0a7224 */ /* 0x000fe200078e00ff */
[----:B------:R-:W-:Y:S01]  /*3420*/  UMOV UR18, URZ ;  /* 0x000000ff00127c82 */ /* 0x000fe20008000000 */
[----:B------:R-:W-:Y:S01]  /*3430*/  UMOV UR17, URZ ;  /* 0x000000ff00117c82 */ /* 0x000fe20008000000 */
[----:B------:R-:W-:Y:S01]  /*3440*/  UMOV UR20, 0x0 ;  /* 0x0000000000147882 */ /* 0x000fe20000000000 */
[----:B------:R-:W-:Y:S01]  /*3450*/  UMOV UR21, 0x84004a0 ;  /* 0x084004a000157882 */ /* 0x000fe20000000000 */
[----:B--2---:R-:W-:Y:S01]  /*3460*/  ULEA UR6, UR6, UR4, 0x18 ;  /* 0x0000000406067291 */ /* 0x004fe2000f8ec0ff */
[----:B------:R-:W2:Y:S03]  /*3470*/  LDCU UR4, c[0x0][0x38c] ;  /* 0x00007180ff0477ac */ /* 0x000ea60008000800 */
[----:B------:R-:W-:-:S02]  /*3480*/  UIADD3 UR11, UPT, UPT, UR6, 0xc400, URZ ;  /* 0x0000c400060b7890 */ /* 0x000fc4000fffe0ff */
[----:B----4-:R-:W-:-:S03]  /*3490*/  UIADD3 UR7, UPT, UPT, UR7, 0x1f, URZ ;  /* 0x0000001f07077890 */ /* 0x010fc6000fffe0ff */
[----:B-1----:R-:W1:Y:S01]  /*34a0*/  LDS R0, [UR6+0x1c0] ;  /* 0x0001c006ff007984 */ /* 0x002e620008000800 */
[----:B------:R-:W-:Y:S02]  /*34b0*/  UIADD3 UR12, UPT, UPT, UR6, 0x1a400, URZ ;  /* 0x0001a400060c7890 */ /* 0x000fe4000fffe0ff */
[----:B------:R-:W-:Y:S02]  /*34c0*/  USHF.R.S32.HI UR5, URZ, 0x1f, UR7 ;  /* 0x0000001fff057899 */ /* 0x000fe40008011407 */
[----:B------:R-:W-:Y:S02]  /*34d0*/  USHF.R.U32.HI UR11, URZ, 0x4, UR11 ;  /* 0x00000004ff0b7899 */ /* 0x000fe4000801160b */
[----:B------:R-:W-:Y:S02]  /*34e0*/  ULEA.HI UR5, UR5, UR7, URZ, 0x5 ;  /* 0x0000000705057291 */ /* 0x000fe4000f8f28ff */
[----:B------:R-:W-:Y:S02]  /*34f0*/  USHF.R.U32.HI UR12, URZ, 0x4, UR12 ;  /* 0x00000004ff0c7899 */ /* 0x000fe4000801160c */
[----:B------:R-:W-:-:S02]  /*3500*/  USHF.R.S32.HI UR5, URZ, 0x5, UR5 ;  /* 0x00000005ff057899 */ /* 0x000fc40008011405 */
[----:B------:R-:W-:Y:S02]  /*3510*/  ULOP3.LUT UR11, UR11, 0x3fff, URZ, 0xc0, !UPT ;  /* 0x00003fff0b0b7892 */ /* 0x000fe4000f8ec0ff */
[----:B------:R-:W-:Y:S02]  /*3520*/  UISETP.LT.AND UP0, UPT, UR5, 0x1, UPT ;  /* 0x000000010500788c */ /* 0x000fe4000bf01270 */
[----:B------:R-:W-:Y:S02]  /*3530*/  ULOP3.LUT UR12, UR12, 0x3fff, URZ, 0xc0, !UPT ;  /* 0x00003fff0c0c7892 */ /* 0x000fe4000f8ec0ff */
[----:B------:R-:W-:Y:S02]  /*3540*/  USEL UR10, UR5, 0x1, !UP0 ;  /* 0x00000001050a7887 */ /* 0x000fe4000c000000 */
[----:B------:R-:W-:Y:S02]  /*3550*/  ULOP3.LUT UR11, UR11, 0x10000, URZ, 0xfc, !UPT ;  /* 0x000100000b0b7892 */ /* 0x000fe4000f8efcff */
[----:B------:R-:W-:-:S02]  /*3560*/  ULOP3.LUT UR12, UR12, 0x10000, URZ, 0xfc, !UPT ;  /* 0x000100000c0c7892 */ /* 0x000fc4000f8efcff */
[----:B------:R-:W-:Y:S02]  /*3570*/  UIADD3 UR10, UPT, UPT, -UR10, URZ, URZ ;  /* 0x000000ff0a0a7290 */ /* 0x000fe4000fffe1ff */
[----:B--2---:R-:W-:Y:S01]  /*3580*/  UISETP.GE.AND UP3, UPT, UR4, 0x1, UPT ;  /* 0x000000010400788c */ /* 0x004fe2000bf66270 */
[----:B-1----:R-:W-:-:S15]  /*3590*/  R2UR UR19, R0 ;  /* 0x00000000001372ca */ /* 0x002fde00000e0000 */
.L_x_70:
[----:B------:R-:W-:Y:S02]  /*35a0*/  LEA R0, R10, UR6, 0x3 ;  /* 0x000000060a007c11 */ /* 0x000fe4000f8e18ff */
[----:B------:R-:W-:Y:S02]  /*35b0*/  SHF.L.U32 R5, R9, 0x1f, RZ ;  /* 0x0000001f09057819 */ /* 0x000fe400000006ff */
[----:B------:R-:W-:Y:S01]  /*35c0*/  PLOP3.LUT P0, PT, PT, PT, UP3, 0x80, 0x8 ;  /* 0x000000000008781c */ /* 0x000fe20003f0f038 */
[----:B------:R-:W-:Y:S01]  /*35d0*/  VIADD R3, R0, 0x140 ;  /* 0x0000014000037836 */ /* 0x000fe20000000000 */
[----:B-1----:R-:W1:Y:S02]  /*35e0*/  SYNCS.PHASECHK.TRANS64.TRYWAIT P1, [R0+URZ+0x130], R5 ;  /* 0x00013005000075a7 */ /* 0x002e6400080211ff */
[----:B-1--4-:R-:W-:Y:S09]  /*35f0*/  @!P1 BRA `(.L_x_64) ;  /* 0x0000008800049947 */ /* 0x012ff20003800000 */
.L_x_169:
[----:B------:R-:W-:Y:S01]  /*3600*/  LEA R4, R10, UR6, 0x4 ;  /* 0x000000060a047c11 */ /* 0x000fe2000f8e20ff */
[----:B------:R-:W-:Y:S01]  /*3610*/  @UP3 ULEA UR4, UR17, UR6, 0x3 ;  /* 0x0000000611043291 */ /* 0x000fe2000f8e18ff */
[----:B------:R-:W-:Y:S01]  /*3620*/  PLOP3.LUT P2, PT, PT, PT, PT, 0x80, 0x8 ;  /* 0x000000000008781c */ /* 0x000fe20003f4f070 */
[----:B------:R-:W-:Y:S01]  /*3630*/  ULEA UR9, UR18, UR6, 0x3 ;  /* 0x0000000612097291 */ /* 0x000fe2000f8e18ff */
[----:B------:R-:W-:Y:S02]  /*3640*/  PRMT R3, RZ, 0x654, R3 ;  /* 0x00000654ff037816 */ /* 0x000fe40000000003 */
[----:B-1----:R-:W1:Y:S01]  /*3650*/  LDS.128 R4, [R4+0x1a0] ;  /* 0x0001a00004047984 */ /* 0x002e620000000c00 */
[----:B------:R-:W-:Y:S02]  /*3660*/  @P0 SHF.L.U32 R2, R8, 0x1f, RZ ;  /* 0x0000001f08020819 */ /* 0x000fe400000006ff */
[----:B------:R-:W-:Y:S01]  /*3670*/  SHF.L.U32 R0, R11, 0x1f, RZ ;  /* 0x0000001f0b007819 */ /* 0x000fe200000006ff */
[----:B------:R-:W-:Y:S01]  /*3680*/  @!PT LDS RZ, [RZ] ;  /* 0x00000000fffff984 */ /* 0x000fe20000000800 */
[----:B------:R-:W-:Y:S01]  /*3690*/  @!PT LDS RZ, [RZ] ;  /* 0x00000000fffff984 */ /* 0x000fe20000000800 */
[----:B------:R-:W-:Y:S01]  /*36a0*/  @!PT LDS RZ, [RZ] ;  /* 0x00000000fffff984 */ /* 0x000fe20000000800 */
[----:B------:R-:W-:Y:S01]  /*36b0*/  @!PT LDS RZ, [RZ] ;  /* 0x00000000fffff984 */ /* 0x000fe20000000800 */
[----:B------:R2:W-:Y:S06]  /*36c0*/  MEMBAR.ALL.CTA ;  /* 0x0000000000007992 */ /* 0x0005ec0000008000 */
[----:B--2---:R-:W2:Y:S02]  /*36d0*/  FENCE.VIEW.ASYNC.S ;  /* 0x00000000000073c6 */ /* 0x004ea40000000000 */
[----:B--2---:R2:W-:Y:S01]  /*36e0*/  SYNCS.ARRIVE.TRANS64.RED.A1T0 RZ, [R3+URZ], RZ ;  /* 0x000000ff03ff79a7 */ /* 0x0045e200081004ff */
[----:B------:R2:W4:Y:S01]  /*36f0*/  @P0 SYNCS.PHASECHK.TRANS64.TRYWAIT P2, [UR4], R2 ;  /* 0x00000002ff0005a7 */ /* 0x0005220008041104 */
[----:B-1----:R-:W-:Y:S01]  /*3700*/  LOP3.LUT P1, RZ, R6, 0x1, RZ, 0xc0, !PT ;  /* 0x0000000106ff7812 */ /* 0x002fe2000782c0ff */
[----:B------:R-:W1:Y:S02]  /*3710*/  SYNCS.PHASECHK.TRANS64.TRYWAIT P0, [UR9+0x160], R0 ;  /* 0x00016000ff0075a7 */ /* 0x000e640008001109 */
[----:B-12-4-:R-:W-:Y:S10]  /*3720*/  @!P0 BRA `(.L_x_65) ;  /* 0x0000008400cc8947 */ /* 0x016ff40003800000 */
.L_x_171:
[----:B------:R-:W-:Y:S01]  /*3730*/  IADD3 R10, PT, PT, R10, 0x1, RZ ;  /* 0x000000010a0a7810 */ /* 0x000fe20007ffe0ff */
[----:B------:R-:W-:Y:S06]  /*3740*/  BRA.U !UP3, `(.L_x_66) ;  /* 0x000000010b887547 */ /* 0x000fec000b800000 */
[----:B------:R-:W-:Y:S02]  /*3750*/  ULEA UR8, UR18, UR19, 0x8 ;  /* 0x0000001312087291 */ /* 0x000fe4000f8e40ff */
[----:B------:R-:W-:Y:S01]  /*3760*/  UPLOP3.LUT UP4, UPT, UPT, UPT, UPT, 0x40, 0x4 ;  /* 0x000000000004789c */ /* 0x000fe20003f8e870 */
[----:B------:R-:W-:Y:S01]  /*3770*/  UMOV UR16, UR10 ;  /* 0x0000000a00107c82 */ /* 0x000fe20008000000 */
[----:B------:R-:W-:Y:S01]  /*3780*/  UMOV UR15, UR5 ;  /* 0x00000005000f7c82 */ /* 0x000fe20008000000 */
[----:B------:R-:W-:-:S08]  /*3790*/  UMOV UR14, UR17 ;  /* 0x00000011000e7c82 */ /* 0x000fd00008000000 */
.L_x_69:
[----:B------:R-:W-:Y:S02]  /*37a0*/  UIADD3 UR16, UPT, UPT, UR16, 0x1, URZ ;  /* 0x0000000110107890 */ /* 0x000fe4000fffe0ff */
[----:B--2---:R-:W-:Y:S02]  /*37b0*/  ULEA UR7, UR14, UR6, 0x3 ;  /* 0x000000060e077291 */ /* 0x004fe4000f8e18ff */
[----:B------:R-:W-:Y:S01]  /*37c0*/  UISETP.NE.AND UP0, UPT, UR16, URZ, UPT ;  /* 0x000000ff1000728c */ /* 0x000fe2000bf05270 */
[----:B----4-:R-:W-:Y:S10]  /*37d0*/  @P2 BRA `(.L_x_67) ;  /* 0x00000000000c2947 */ /* 0x010ff40003800000 */
[----:B-1----:R-:W-:Y:S04]  /*37e0*/  SHF.L.U32 R3, R8, 0x1f, RZ ;  /* 0x0000001f08037819 */ /* 0x002fe800000006ff */
[----:B------:R-:W1:Y:S02]  /*37f0*/  SYNCS.PHASECHK.TRANS64.TRYWAIT P0, [UR7], R3 ;  /* 0x00000003ff0075a7 */ /* 0x000e640008001107 */
[----:B-1----:R-:W-:Y:S05]  /*3800*/  @!P0 BRA `(.L_x_68) ;  /* 0x0000008400ac8947 */ /* 0x002fea0003800000 */
.L_x_67:
[----:B------:R-:W-:Y:S01]  /*3810*/  UISETP.NE.AND UP1, UPT, UR15, 0x1, UPT ;  /* 0x000000010f00788c */ /* 0x000fe2000bf25270 */
[----:B------:R-:W-:Y:S01]  /*3820*/  PLOP3.LUT P2, PT, PT, PT, PT, 0x80, 0x8 ;  /* 0x000000000008781c */ /* 0x000fe20003f4f070 */
[----:B------:R-:W-:Y:S02]  /*3830*/  UIADD3 UR17, UPT, UPT, UR14, 0x1, URZ ;  /* 0x000000010e117890 */ /* 0x000fe4000fffe0ff */
[----:B------:R-:W-:Y:S02]  /*3840*/  ULEA UR22, UR14, UR12, 0x9 ;  /* 0x0000000c0e167291 */ /* 0x000fe4000f8e48ff */
[----:B------:R-:W-:Y:S01]  /*3850*/  UISETP.NE.AND UP2, UPT, UR17, 0xe, UPT ;  /* 0x0000000e1100788c */ /* 0x000fe2000bf45270 */
[----:B------:R-:W-:Y:S01]  /*3860*/  PLOP3.LUT P0, PT, PT, PT, UP1, 0x80, 0x8 ;  /* 0x000000000008781c */ /* 0x000fe20003f0f018 */
[----:B------:R-:W-:Y:S02]  /*3870*/  ULEA UR24, UR14, UR11, 0x8 ;  /* 0x0000000b0e187291 */ /* 0x000fe4000f8e40ff */
[----:B------:R-:W-:Y:S02]  /*3880*/  USEL UR13, URZ, 0x1, UP2 ;  /* 0x00000001ff0d7887 */ /* 0x000fe40009000000 */
[----:B------:R-:W-:Y:S02]  /*3890*/  USEL UR17, UR17, URZ, UP2 ;  /* 0x000000ff11117287 */ /* 0x000fe40009000000 */
[----:B------:R-:W-:Y:S02]  /*38a0*/  UIADD3 UR7, UPT, UPT, UR7, 0x70, URZ ;  /* 0x0000007007077890 */ /* 0x000fe4000fffe0ff */
[----:B------:R-:W-:Y:S01]  /*38b0*/  @UP1 ULEA UR4, UR17, UR6, 0x3 ;  /* 0x0000000611041291 */ /* 0x000fe2000f8e18ff */
[----:B------:R-:W-:Y:S01]  /*38c0*/  LOP3.LUT R8, R8, UR13, RZ, 0x3c, !PT ;  /* 0x0000000d08087c12 */ /* 0x000fe2000f8e3cff */
[----:B------:R-:W-:Y:S01]  /*38d0*/  UMOV UR23, 0xc0004010 ;  /* 0xc000401000177882 */ /* 0x000fe20000000000 */
[----:B------:R-:W-:Y:S01]  /*38e0*/  UMOV UR25, 0xc0004010 ;  /* 0xc000401000197882 */ /* 0x000fe20000000000 */
[----:B------:R-:W-:Y:S01]  /*38f0*/  UIADD3 UR15, UPT, UPT, UR15, -0x1, URZ ;  /* 0xffffffff0f0f7890 */ /* 0x000fe2000fffe0ff */
[----:B-1----:R-:W-:Y:S01]  /*3900*/  @P0 SHF.L.U32 R0, R8, 0x1f, RZ ;  /* 0x0000001f08000819 */ /* 0x002fe200000006ff */
[----:B------:R-:W-:Y:S03]  /*3910*/  UMOV UR14, UR17 ;  /* 0x00000011000e7c82 */ /* 0x000fe60008000000 */
[----:B------:R2:W4:Y:S01]  /*3920*/  @P0 SYNCS.PHASECHK.TRANS64.TRYWAIT P2, [UR4], R0 ;  /* 0x00000000ff0005a7 */ /* 0x0005220008041104 */
[----:B------:R2:W-:Y:S01]  /*3930*/  UTCIMMA gdesc[UR24], gdesc[UR22], tmem[UR8], tmem[UR20], idesc[UR21], UP4 ;  /* 0x00ff1416180075ea */ /* 0x0005e2000a000108 */
[----:B------:R-:W-:Y:S01]  /*3940*/  UPLOP3.LUT UP4, UPT, UPT, UPT, UPT, 0x80, 0x8 ;  /* 0x000000000008789c */ /* 0x000fe20003f8f070 */
[----:B------:R2:W-:Y:S01]  /*3950*/  UTCBAR [UR7], URZ ;  /* 0x000000ff070073e9 */ /* 0x0005e200080000ff */
[----:B------:R-:W-:Y:S09]  /*3960*/  BRA.U UP0, `(.L_x_69) ;  /* 0xfffffffd008c7547 */ /* 0x000ff2000b83ffff */
.L_x_66:
[----:B------:R-:W-:Y:S01]  /*3970*/  UIADD3 UR18, UPT, UPT, UR18, 0x1, URZ ;  /* 0x0000000112127890 */ /* 0x000fe2000fffe0ff */
[C---:B------:R-:W-:Y:S01]  /*3980*/  ISETP.NE.AND P0, PT, R10.reuse, 0x2, PT ;  /* 0x000000020a00780c */ /* 0x040fe20003f05270 */
[----:B------:R-:W-:Y:S02]  /*3990*/  UIADD3 UR9, UPT, UPT, UR9, 0x150, URZ ;  /* 0x0000015009097890 */ /* 0x000fe4000fffe0ff */
[----:B------:R-:W-:Y:S01]  /*39a0*/  UISETP.NE.AND UP0, UPT, UR18, 0x2, UPT ;  /* 0x000000021200788c */ /* 0x000fe2000bf05270 */
[----:B-12---:R-:W-:Y:S02]  /*39b0*/  SEL R0, RZ, 0x1, P0 ;  /* 0x00000001ff007807 */ /* 0x006fe40000000000 */
[----:B------:R-:W-:Y:S01]  /*39c0*/  SEL R10, R10, RZ, P0 ;  /* 0x000000ff0a0a7207 */ /* 0x000fe20000000000 */
[----:B------:R-:W-:Y:S01]  /*39d0*/  USEL UR4, URZ, 0x1, UP0 ;  /* 0x00000001ff047887 */ /* 0x000fe20008000000 */
[----:B------:R-:W-:Y:S01]  /*39e0*/  LOP3.LUT R9, R9, R0, RZ, 0x3c, !PT ;  /* 0x0000000009097212 */ /* 0x000fe200078e3cff */
[----:B------:R-:W-:Y:S01]  /*39f0*/  USEL UR18, UR18, URZ, UP0 ;  /* 0x000000ff12127287 */ /* 0x000fe20008000000 */
[----:B------:R1:W-:Y:S03]  /*3a00*/  UTCBAR [UR9], URZ ;  /* 0x000000ff090073e9 */ /* 0x0003e600080000ff */
[----:B------:R-:W-:Y:S01]  /*3a10*/  LOP3.LUT R11, R11, UR4, RZ, 0x3c, !PT ;  /* 0x000000040b0b7c12 */ /* 0x000fe2000f8e3cff */
[----:B------:R-:W-:Y:S07]  /*3a20*/  @P1 BRA `(.L_x_70) ;  /* 0xfffffff800dc1947 */ /* 0x000fee000383ffff */
[----:B------:R-:W2:Y:S01]  /*3a30*/  S2UR UR4, SR_CgaCtaId ;  /* 0x00000000000479c3 */ /* 0x000ea20000008800 */
[----:B------:R-:W-:Y:S01]  /*3a40*/  ELECT P0, URZ, PT ;  /* 0x0000000000ff782f */ /* 0x000fe20003800000 */
[----:B------:R-:W-:Y:S01]  /*3a50*/  IMAD.MOV.U32 R0, RZ, RZ, 0x1 ;  /* 0x00000001ff007424 */ /* 0x000fe200078e00ff */
[----:B------:R-:W-:Y:S01]  /*3a60*/  UIADD3 UR6, UPT, UPT, UR6, 0x160, URZ ;  /* 0x0000016006067890 */ /* 0x000fe2000fffe0ff */
[----:B------:R-:W-:Y:S01]  /*3a70*/  SHF.L.U32 R3, R11, 0x1f, RZ ;  /* 0x0000001f0b037819 */ /* 0x000fe200000006ff */
[----:B------:R-:W-:-:S03]  /*3a80*/  UMOV UR5, 0x40 ;  /* 0x0000004000057882 */ /* 0x000fc60000000000 */
[----:B------:R-:W-:Y:S01]  /*3a90*/  UVIRTCOUNT.DEALLOC.SMPOOL 0x80 ;  /* 0x000000800000784c */ /* 0x000fe20000000000 */
[----:B--2---:R-:W-:Y:S02]  /*3aa0*/  ULEA UR4, UR4, UR5, 0x18 ;  /* 0x0000000504047291 */ /* 0x004fe4000f8ec0ff */
[----:B------:R-:W-:-:S07]  /*3ab0*/  ULEA UR5, UR18, UR6, 0x3 ;  /* 0x0000000612057291 */ /* 0x000fce000f8e18ff */
[----:B------:R2:W-:Y:S02]  /*3ac0*/  @P0 STS.U8 [UR4+0x1c], R0 ;  /* 0x00001c00ff000988 */ /* 0x0005e40008000004 */
[----:B------:R-:W3:Y:S02]  /*3ad0*/  SYNCS.PHASECHK.TRANS64.TRYWAIT P0, [UR5], R3 ;  /* 0x00000003ff0075a7 */ /* 0x000ee40008001105 */
[----:B--23--:R-:W-:Y:S05]  /*3ae0*/  @!P0 BRA `(.L_x_71) ;  /* 0x00000084000c8947 */ /* 0x00cfea0003800000 */
.L_x_174:
[----:B------:R-:W-:-:S04]  /*3af0*/  UIADD3 UR7, UPT, UPT, UR18, 0x1, URZ ;  /* 0x0000000112077890 */ /* 0x000fc8000fffe0ff */
[----:B------:R-:W-:-:S04]  /*3b00*/  UISETP.NE.AND UP0, UPT, UR7, 0x2, UPT ;  /* 0x000000020700788c */ /* 0x000fc8000bf05270 */
[----:B------:R-:W-:Y:S02]  /*3b10*/  USEL UR5, URZ, 0x1, UP0 ;  /* 0x00000001ff057887 */ /* 0x000fe40008000000 */
[----:B------:R-:W-:-:S04]  /*3b20*/  USEL UR7, UR7, URZ, UP0 ;  /* 0x000000ff07077287 */ /* 0x000fc80008000000 */
[----:B------:R-:W-:Y:S01]  /*3b30*/  ULEA UR7, UR7, UR6, 0x3 ;  /* 0x0000000607077291 */ /* 0x000fe2000f8e18ff */
[----:B--2---:R-:W-:-:S04]  /*3b40*/  LOP3.LUT R3, R11, UR5, RZ, 0x3c, !PT ;  /* 0x000000050b037c12 */ /* 0x004fc8000f8e3cff */
[----:B------:R-:W-:-:S04]  /*3b50*/  SHF.L.U32 R3, R3, 0x1f, RZ ;  /* 0x0000001f03037819 */ /* 0x000fc800000006ff */
[----:B------:R-:W2:Y:S02]  /*3b60*/  SYNCS.PHASECHK.TRANS64.TRYWAIT P0, [UR7], R3 ;  /* 0x00000003ff0075a7 */ /* 0x000ea40008001107 */
[----:B--2---:R-:W-:Y:S05]  /*3b70*/  @!P0 BRA `(.L_x_72) ;  /* 0x0000008400008947 */ /* 0x004fea0003800000 */
.L_x_176:
[----:B------:R-:W-:Y:S01]  /*3b80*/  NOP ;  /* 0x0000000000007918 */ /* 0x000fe20000000000 */
[----:B--2---:R-:W2:Y:S01]  /*3b90*/  LDS R0, [UR4+0x14] ;  /* 0x00001404ff007984 */ /* 0x004ea20008000800 */
[----:B------:R-:W-:Y:S01]  /*3ba0*/  ULOP3.LUT UR6, UR19, 0xffff, URZ, 0xc0, !UPT ;  /* 0x0000ffff13067892 */ /* 0x000fe2000f8ec0ff */
[----:B------:R-:W-:Y:S01]  /*3bb0*/  UMOV UR8, 0xffff ;  /* 0x0000ffff00087882 */ /* 0x000fe20000000000 */
[----:B------:R-:W-:Y:S02]  /*3bc0*/  UMOV UR5, 0x1 ;  /* 0x0000000100057882 */ /* 0x000fe40000000000 */
[----:B------:R-:W-:-:S04]  /*3bd0*/  USHF.R.U32.HI UR6, URZ, 0x5, UR6 ;  /* 0x00000005ff067899 */ /* 0x000fc80008011606 */
[----:B------:R-:W-:Y:S02]  /*3be0*/  USHF.L.U32 UR8, UR8, UR6, URZ ;  /* 0x0000000608087299 */ /* 0x000fe400080006ff */
[----:B------:R-:W-:-:S04]  /*3bf0*/  USHF.L.U32 UR5, UR5, UR6, URZ ;  /* 0x0000000605057299 */ /* 0x000fc800080006ff */
[----:B--2---:R-:W-:-:S04]  /*3c00*/  LOP3.LUT R0, R0, UR8, RZ, 0xc0, !PT ;  /* 0x0000000800007c12 */ /* 0x004fc8000f8ec0ff */
[----:B------:R-:W-:-:S13]  /*3c10*/  ISETP.NE.AND P0, PT, R0, UR8, PT ;  /* 0x0000000800007c0c */ /* 0x000fda000bf05270 */
[----:B------:R-:W-:Y:S05]  /*3c20*/  @P0 BRA `(.L_x_73) ;  /* 0x0000000000580947 */ /* 0x000fea0003800000 */
[----:B------:R-:W2:Y:S02]  /*3c30*/  LDS R0, [UR4+0x18] ;  /* 0x00001804ff007984 */ /* 0x000ea40008000800 */
[----:B--2---:R-:W-:-:S04]  /*3c40*/  LOP3.LUT R0, R0, UR5, RZ, 0xc0, !PT ;  /* 0x0000000500007c12 */ /* 0x004fc8000f8ec0ff */
[----:B------:R-:W-:-:S13]  /*3c50*/  ISETP.NE.AND P0, PT, R0, UR5, PT ;  /* 0x0000000500007c0c */ /* 0x000fda000bf05270 */
[----:B------:R-:W-:Y:S05]  /*3c60*/  @P0 BRA `(.L_x_74) ;  /* 0x00000000003c0947 */ /* 0x000fea0003800000 */
[----:B------:R-:W2:Y:S01]  /*3c70*/  S2R R2, SR_LANEID ;  /* 0x0000000000027919 */ /* 0x000ea20000000000 */
[----:B------:R-:W-:Y:S01]  /*3c80*/  ULOP3.LUT UR8, URZ, UR8, URZ, 0x33, !UPT ;  /* 0x00000008ff087292 */ /* 0x000fe2000f8e33ff */
[----:B------:R-:W-:Y:S01]  /*3c90*/  LOP3.LUT R4, RZ, UR5, RZ, 0x33, !PT ;  /* 0x00000005ff047c12 */ /* 0x000fe2000f8e33ff */
[----:B------:R-:W-:Y:S02]  /*3ca0*/  VOTEU.ANY UR7, UPT, PT ;  /* 0x0000000000077886 */ /* 0x000fe400038e0100 */
[----:B------:R-:W-:Y:S01]  /*3cb0*/  UFLO.U32 UR7, UR7 ;  /* 0x00000007000772bd */ /* 0x000fe200080e0000 */
[----:B------:R-:W3:Y:S01]  /*3cc0*/  REDUX UR5, R4 ;  /* 0x00000000040573c4 */ /* 0x000ee20000000000 */
[----:B------:R-:W-:-:S06]  /*3cd0*/  IMAD.U32 R0, RZ, RZ, UR8 ;  /* 0x00000008ff007e24 */ /* 0x000fcc000f8e00ff */
[----:B------:R1:W-:Y:S01]  /*3ce0*/  UTCATOMSWS.AND URZ, UR8 ;  /* 0x0000000800ff79e3 */ /* 0x0003e20008000000 */
[----:B------:R-:W4:Y:S01]  /*3cf0*/  REDUX UR6, R0 ;  /* 0x00000000000673c4 */ /* 0x000f220000000000 */
[----:B--2---:R-:W-:Y:S01]  /*3d00*/  ISETP.EQ.U32.AND P0, PT, R2, UR7, PT ;  /* 0x0000000702007c0c */ /* 0x004fe2000bf02070 */
[----:B---3--:R-:W-:Y:S01]  /*3d10*/  IMAD.U32 R2, RZ, RZ, UR5 ;  /* 0x00000005ff027e24 */ /* 0x008fe2000f8e00ff */
[----:B----4-:R-:W-:-:S11]  /*3d20*/  MOV R3, UR6 ;  /* 0x0000000600037c02 */ /* 0x010fd60008000f00 */
[----:B------:R1:W-:Y:S04]  /*3d30*/  @P0 ATOMS.AND RZ, [UR4+0x14], R3 ;  /* 0x00001403ffff098c */ /* 0x0003e8000a800004 */
[----:B------:R1:W-:Y:S01]  /*3d40*/  @P0 ATOMS.AND RZ, [UR4+0x18], R2 ;  /* 0x00001802ffff098c */ /* 0x0003e2000a800004 */
[----:B------:R-:W-:Y:S05]  /*3d50*/  BRA `(.L_x_75) ;  /* 0x0000000000147947 */ /* 0x000fea0003800000 */
.L_x_74:
[----:B------:R-:W-:Y:S02]  /*3d60*/  MOV R2, 0x3d80 ;  /* 0x00003d8000027802 */ /* 0x000fe40000000f00 */
[----:B-1--45:R-:W-:Y:S05]  /*3d70*/  CALL.REL.NOINC `($__internal_0_$__cuda_sm10x_tcgen05_guardrail_trap_col_being_dealloced_not_returned_by_alloc) ;  /* 0x0000008400e47944 */ /* 0x032fea0003c00000 */
[----:B------:R-:W-:Y:S05]  /*3d80*/  BRA `(.L_x_75) ;  /* 0x0000000000087947 */ /* 0x000fea0003800000 */
.L_x_73:
[----:B------:R-:W-:Y:S02]  /*3d90*/  MOV R2, 0x3db0 ;  /* 0x00003db000027802 */ /* 0x000fe40000000f00 */
[----:B-1--45:R-:W-:Y:S05]  /*3da0*/  CALL.REL.NOINC `($__internal_2_$__cuda_sm10x_tcgen05_guardrail_trap_unallocated_columns_being_dealloced) ;  /* 0x0000008400f07944 */ /* 0x032fea0003c00000 */
.L_x_75:
[----:B------:R-:W-:Y:S01]  /*3db0*/  NOP ;  /* 0x0000000000007918 */ /* 0x000fe20000000000 */
[----:B-1----:R-:W-:Y:S05]  /*3dc0*/  EXIT ;  /* 0x000000000000794d */ /* 0x002fea0003800000 */
.L_x_59:
[----:B------:R-:W-:-:S09]  /*3dd0*/  UISETP.NE.OR UP2, UPT, UR8, 0x3, !UP2 ;  /* 0x000000030800788c */ /* 0x000fd2000d745670 */
[----:B------:R-:W-:Y:S05]  /*3de0*/  BRA.U UP2, `(.L_x_76) ;  /* 0x0000001102147547 */ /* 0x000fea000b800000 */
[----:B------:R-:W1:Y:S01]  /*3df0*/  LDC R0, c[0x0][0xb30] ;  /* 0x0002cc00ff007b82 */ /* 0x000e620000000800 */
[----:B------:R-:W2:Y:S01]  /*3e00*/  LDCU.64 UR8, c[0x0][0x888] ;  /* 0x00011100ff0877ac */ /* 0x000ea20008000a00 */
[----:B------:R-:W-:Y:S02]  /*3e10*/  HFMA2 R29, -RZ, RZ, 0, 0 ;  /* 0x00000000ff1d7431 */ /* 0x000fe400000001ff */
[----:B------:R-:W-:Y:S01]  /*3e20*/  IMAD.MOV.U32 R31, RZ, RZ, 0x1 ;  /* 0x00000001ff1f7424 */ /* 0x000fe200078e00ff */
[----:B------:R-:W-:Y:S01]  /*3e30*/  MOV R23, 0x2000 ;  /* 0x0000200000177802 */ /* 0x000fe20000000f00 */
[----:B------:R-:W4:Y:S01]  /*3e40*/  LDCU.64 UR4, c[0x0][0x890] ;  /* 0x00011200ff0477ac */ /* 0x000f220008000a00 */
[----:B------:R-:W-:Y:S01]  /*3e50*/  IMAD.MOV.U32 R30, RZ, RZ, RZ ;  /* 0x000000ffff1e7224 */ /* 0x000fe200078e00ff */
[----:B------:R-:W3:Y:S01]  /*3e60*/  LDC R19, c[0x0][0x370] ;  /* 0x0000dc00ff137b82 */ /* 0x000ee20000000800 */
[----:B------:R-:W-:Y:S01]  /*3e70*/  UMOV UR7, 0x400 ;  /* 0x0000040000077882 */ /* 0x000fe20000000000 */
[----:B------:R-:W-:-:S02]  /*3e80*/  UPLOP3.LUT UP1, UPT, UPT, UPT, UPT, 0x40, 0x4 ;  /* 0x000000000004789c */ /* 0x000fc40003f2e870 */
[----:B------:R-:W-:-:S04]  /*3e90*/  ULEA UR7, UR37, UR7, 0x18 ;  /* 0x0000000725077291 */ /* 0x000fc8000f8ec0ff */
[----:B------:R-:W3:Y:S01]  /*3ea0*/  LDC R2, c[0x0][0xb0c] ;  /* 0x0002c300ff027b82 */ /* 0x000ee20000000800 */
[----:B------:R-:W-:Y:S02]  /*3eb0*/  UIADD3 UR13, UPT, UPT, UR7, 0xf8, URZ ;  /* 0x000000f8070d7890 */ /* 0x000fe4000fffe0ff */
[----:B--2---:R-:W-:Y:S02]  /*3ec0*/  UISETP.NE.U32.AND UP2, UPT, UR8, URZ, UPT ;  /* 0x000000ff0800728c */ /* 0x004fe4000bf45070 */
[----:B------:R-:W-:Y:S02]  /*3ed0*/  UIADD3 UR33, UPT, UPT, UR7, 0xe0, URZ ;  /* 0x000000e007217890 */ /* 0x000fe4000fffe0ff */
[----:B----4-:R-:W-:Y:S01]  /*3ee0*/  UISETP.NE.U32.AND UP3, UPT, UR4, URZ, UPT ;  /* 0x000000ff0400728c */ /* 0x010fe2000bf65070 */
[----:B------:R-:W2:Y:S01]  /*3ef0*/  LDC R18, c[0x0][0xb20] ;  /* 0x0002c800ff127b82 */ /* 0x000ea20000000800 */
[----:B-1----:R-:W-:Y:S01]  /*3f00*/  ISETP.NE.AND P1, PT, R0, 0x1, PT ;  /* 0x000000010000780c */ /* 0x002fe20003f25270 */
[----:B------:R-:W-:-:S02]  /*3f10*/  UISETP.NE.AND.EX UP2, UPT, UR9, URZ, UPT, UP2 ;  /* 0x000000ff0900728c */ /* 0x000fc4000bf45320 */
[----:B------:R-:W-:Y:S02]  /*3f20*/  UIADD3 UR25, UPT, UPT, UR7, 0xe8, URZ ;  /* 0x000000e807197890 */ /* 0x000fe4000fffe0ff */
[----:B------:R-:W-:Y:S02]  /*3f30*/  UIADD3 UR17, UPT, UPT, UR7, 0xf0, URZ ;  /* 0x000000f007117890 */ /* 0x000fe4000fffe0ff */
[----:B------:R-:W1:Y:S01]  /*3f40*/  LDC.64 R32, c[0x0][0x348] ;  /* 0x0000d200ff207b82 */ /* 0x000e620000000a00 */
[----:B------:R-:W-:Y:S02]  /*3f50*/  UPRMT UR13, UR37, 0x654, UR13 ;  /* 0x00000654250d7896 */ /* 0x000fe4000800000d */
[----:B------:R-:W-:-:S05]  /*3f60*/  UISETP.NE.AND.EX UP3, UPT, UR5, URZ, UPT, UP3 ;  /* 0x000000ff0500728c */ /* 0x000fca000bf65330 */
[----:B------:R-:W4:Y:S08]  /*3f70*/  LDC.64 R16, c[0x0][0xb10] ;  /* 0x0002c400ff107b82 */ /* 0x000f300000000a00 */
[----:B------:R-:W1:Y:S08]  /*3f80*/  LDC.64 R6, c[0x0][0xb18] ;  /* 0x0002c600ff067b82 */ /* 0x000e700000000a00 */
[----:B------:R-:W1:Y:S08]  /*3f90*/  LDC.64 R4, c[0x0][0xb28] ;  /* 0x0002ca00ff047b82 */ /* 0x000e700000000a00 */
[----:B--23--:R-:W1:Y:S02]  /*3fa0*/  LDC R22, c[0x0][0x374] ;  /* 0x0000dd00ff167b82 */ /* 0x00ce640000000800 */
.L_x_87:
[C---:B------:R-:W-:Y:S02]  /*3fb0*/  LEA R0, R30.reuse, UR7, 0x3 ;  /* 0x000000071e007c11 */ /* 0x040fe4000f8e18ff */
[----:B------:R-:W-:Y:S02]  /*3fc0*/  SHF.L.U32 R3, R29, 0x1f, RZ ;  /* 0x0000001f1d037819 */ /* 0x000fe400000006ff */
[----:B------:R-:W-:Y:S02]  /*3fd0*/  LEA R24, R30, UR7, 0x4 ;  /* 0x000000071e187c11 */ /* 0x000fe4000f8e20ff */
[----:B--2---:R-:W2:Y:S02]  /*3fe0*/  SYNCS.PHASECHK.TRANS64.TRYWAIT P0, [R0+URZ+0x130], R3 ;  /* 0x00013003000075a7 */ /* 0x004ea400080011ff */
[----:B--2---:R-:W-:Y:S05]  /*3ff0*/  @!P0 BRA `(.L_x_77) ;  /* 0x0000007c00f88947 */ /* 0x004fea0003800000 */
.L_x_177:
[----:B------:R-:W-:Y:S01]  /*4000*/  ISETP.GE.AND P0, PT, R72, 0x1, PT ;  /* 0x000000014800780c */ /* 0x000fe20003f06270 */
[----:B------:R-:W3:Y:S01]  /*4010*/  LDS.128 R24, [R24+0x1a0] ;  /* 0x0001a00018187984 */ /* 0x000ee20000000c00 */
[----:B--2---:R-:W-:Y:S01]  /*4020*/  VIADD R0, R0, 0x140 ;  /* 0x0000014000007836 */ /* 0x004fe20000000000 */
[----:B------:R-:W-:Y:S01]  /*4030*/  @!PT LDS RZ, [RZ] ;  /* 0x00000000fffff984 */ /* 0x000fe20000000800 */
[----:B------:R-:W-:Y:S01]  /*4040*/  @!PT LDS RZ, [RZ] ;  /* 0x00000000fffff984 */ /* 0x000fe20000000800 */
[----:B------:R-:W-:Y:S01]  /*4050*/  @!PT LDS RZ, [RZ] ;  /* 0x00000000fffff984 */ /* 0x000fe20000000800 */
[----:B------:R-:W-:Y:S01]  /*4060*/  @!PT LDS RZ, [RZ] ;  /* 0x00000000fffff984 */ /* 0x000fe20000000800 */
[----:B------:R2:W-:Y:S06]  /*4070*/  MEMBAR.ALL.CTA ;  /* 0x0000000000007992 */ /* 0x0005ec0000008000 */
[----:B--2---:R-:W2:Y:S01]  /*4080*/  FENCE.VIEW.ASYNC.S ;  /* 0x00000000000073c6 */ /* 0x004ea20000000000 */
[----:B------:R-:W-:Y:S04]  /*4090*/  PRMT R0, RZ, 0x654, R0 ;  /* 0x00000654ff007816 */ /* 0x000fe80000000000 */
[----:B--2---:R2:W-:Y:S01]  /*40a0*/  SYNCS.ARRIVE.TRANS64.RED.A1T0 RZ, [R0+URZ], RZ ;  /* 0x000000ff00ff79a7 */ /* 0x0045e200081004ff */
[----:B---3--:R-:W-:Y:S11]  /*40b0*/  LOP3.LUT P3, RZ, R26, 0x1, RZ, 0xc0, !PT ;  /* 0x000000011aff7812 */ /* 0x008ff6000786c0ff */
[----:B------:R-:W-:Y:S02]  /*40c0*/  @!UPT UIADD3 URZ, UPT, UPT, URZ, URZ, URZ ;  /* 0x000000fffffff290 */ /* 0x000fe4000fffe0ff */
[----:B------:R-:W-:Y:S02]  /*40d0*/  @P3 MOV R13, R24 ;  /* 0x00000018000d3202 */ /* 0x000fe40000000f00 */
[----:B------:R-:W-:Y:S01]  /*40e0*/  @P3 LOP3.LUT R8, R25, 0xffff, RZ, 0xc0, !PT ;  /* 0x0000ffff19083812 */ /* 0x000fe200078ec0ff */
[----:B--2---:R-:W-:Y:S06]  /*40f0*/  @!P0 BRA `(.L_x_78) ;  /* 0x0000000000a48947 */ /* 0x004fec0003800000 */
[----:B-1----:R-:W-:Y:S01]  /*4100*/  IMAD.HI.U32 R35, R22, R7, RZ ;  /* 0x0000000716237227 */ /* 0x002fe200078e00ff */
[----:B------:R-:W-:Y:S02]  /*4110*/  ISETP.NE.AND P0, PT, R6, 0x1, PT ;  /* 0x000000010600780c */ /* 0x000fe40003f05270 */
[----:B------:R-:W-:Y:S01]  /*4120*/  ISETP.NE.AND P2, PT, R72, 0x1, PT ;  /* 0x000000014800780c */ /* 0x000fe20003f45270 */
[----:B----4-:R-:W-:Y:S01]  /*4130*/  IMAD.HI.U32 R34, R19, R16, RZ ;  /* 0x0000001013227227 */ /* 0x010fe200078e00ff */
[----:B------:R-:W-:Y:S02]  /*4140*/  SHF.R.U32.HI R35, RZ, R18, R35 ;  /* 0x00000012ff237219 */ /* 0x000fe40000011623 */
[----:B------:R-:W-:Y:S01]  /*4150*/  ISETP.NE.AND P4, PT, R2, 0x1, PT ;  /* 0x000000010200780c */ /* 0x000fe20003f85270 */
[----:B------:R-:W-:Y:S01]  /*4160*/  IMAD.HI.U32 R36, R13, R16, RZ ;  /* 0x000000100d247227 */ /* 0x000fe200078e00ff */
[----:B------:R-:W-:Y:S02]  /*4170*/  SHF.R.U32.HI R34, RZ, R17, R34 ;  /* 0x00000011ff227219 */ /* 0x000fe40000011622 */
[----:B------:R-:W-:Y:S01]  /*4180*/  SEL R3, R22, R35, !P0 ;  /* 0x0000002316037207 */ /* 0x000fe20004000000 */
[C---:B------:R-:W-:Y:S01]  /*4190*/  IMAD.HI.U32 R35, R8.reuse, R7, RZ ;  /* 0x0000000708237227 */ /* 0x040fe200078e00ff */
[----:B------:R-:W-:Y:S02]  /*41a0*/  SEL R11, R19, R34, !P4 ;  /* 0x00000022130b7207 */ /* 0x000fe40006000000 */
[----:B------:R-:W-:Y:S01]  /*41b0*/  SHF.R.U32.HI R36, RZ, R17, R36 ;  /* 0x00000011ff247219 */ /* 0x000fe20000011624 */
[----:B------:R-:W-:Y:S01]  /*41c0*/  IMAD.HI.U32 R38, R3, R4, RZ ;  /* 0x0000000403267227 */ /* 0x000fe200078e00ff */
[----:B------:R-:W-:Y:S03]  /*41d0*/  SHF.R.U32.HI R35, RZ, R18, R35 ;  /* 0x00000012ff237219 */ /* 0x000fe60000011623 */
[----:B------:R-:W-:Y:S01]  /*41e0*/  IMAD.HI.U32 R34, R11, R4, RZ ;  /* 0x000000040b227227 */ /* 0x000fe200078e00ff */
[----:B------:R-:W-:Y:S02]  /*41f0*/  @P2 SHF.R.U32.HI R3, RZ, R5, R38 ;  /* 0x00000005ff032219 */ /* 0x000fe40000011626 */
[----:B------:R-:W-:Y:S02]  /*4200*/  SEL R9, R8, R35, !P0 ;  /* 0x0000002308097207 */ /* 0x000fe40004000000 */
[----:B------:R-:W-:Y:S01]  /*4210*/  @P2 SHF.R.U32.HI R11, RZ, R5, R34 ;  /* 0x00000005ff0b2219 */ /* 0x000fe20000011622 */
[C---:B------:R-:W-:Y:S01]  /*4220*/  IMAD R10, R72.reuse, R3, RZ ;  /* 0x00000003480a7224 */ /* 0x040fe200078e02ff */
[----:B------:R-:W-:Y:S01]  /*4230*/  SEL R3, R13, R36, !P4 ;  /* 0x000000240d037207 */ /* 0x000fe20006000000 */
[C---:B------:R-:W-:Y:S03]  /*4240*/  IMAD.HI.U32 R14, R9.reuse, R4, RZ ;  /* 0x00000004090e7227 */ /* 0x040fe600078e00ff */
[----:B------:R-:W-:Y:S01]  /*4250*/  ISETP.GE.AND P0, PT, R9, R10, PT ;  /* 0x0000000a0900720c */ /* 0x000fe20003f06270 */
[C---:B------:R-:W-:Y:S01]  /*4260*/  IMAD R12, R72.reuse, R11, RZ ;  /* 0x0000000b480c7224 */ /* 0x040fe200078e02ff */
[-C--:B------:R-:W-:Y:S04]  /*4270*/  SHF.R.U32.HI R14, RZ, R5.reuse, R14 ;  /* 0x00000005ff0e7219 */ /* 0x080fe8000001160e */
[----:B------:R-:W-:Y:S02]  /*4280*/  ISETP.GE.OR P0, PT, R3, R12, P0 ;  /* 0x0000000c0300720c */ /* 0x000fe40000706670 */
[----:B------:R-:W-:Y:S05]  /*4290*/  SEL R15, R9, R14, !P2 ;  /* 0x0000000e090f7207 */ /* 0x000fea0005000000 */
[----:B------:R-:W-:Y:S04]  /*42a0*/  IMAD.MOV R14, RZ, RZ, -R15 ;  /* 0x000000ffff0e7224 */ /* 0x000fe800078e0a0f */
[----:B------:R-:W-:Y:S02]  /*42b0*/  IMAD R14, R72, R14, R9 ;  /* 0x0000000e480e7224 */ /* 0x000fe400078e0209 */
[C---:B------:R-:W-:Y:S05]  /*42c0*/  @!P0 IMAD.HI.U32 R10, R3.reuse, R4, RZ ;  /* 0x00000004030a8227 */ /* 0x040fea00078e00ff */
[----:B------:R-:W-:Y:S04]  /*42d0*/  @!P0 SHF.R.U32.HI R10, RZ, R5, R10 ;  /* 0x00000005ff0a8219 */ /* 0x000fe8000001160a */
[----:B------:R-:W-:Y:S01]  /*42e0*/  @!P0 SEL R0, R3, R10, !P2 ;  /* 0x0000000a03008207 */ /* 0x000fe20005000000 */
[----:B------:R-:W-:Y:S03]  /*42f0*/  IMAD.MOV R10, RZ, RZ, -R3 ;  /* 0x000000ffff0a7224 */ /* 0x000fe600078e0a03 */
[----:B------:R-:W-:Y:S01]  /*4300*/  @!P0 IADD3 R15, PT, PT, R15, -R0, RZ ;  /* 0x800000000f0f8210 */ /* 0x000fe20007ffe0ff */
[----:B------:R-:W-:Y:S01]  /*4310*/  @!P0 IMAD R0, R11, R14, R0 ;  /* 0x0000000e0b008224 */ /* 0x000fe200078e0200 */
[----:B------:R-:W-:Y:S01]  /*4320*/  IADD3 R11, PT, PT, -R9, RZ, RZ ;  /* 0x000000ff090b7210 */ /* 0x000fe20007ffe1ff */
[----:B------:R-:W-:Y:S02]  /*4330*/  IMAD R13, R2, R10, R13 ;  /* 0x0000000a020d7224 */ /* 0x000fe400078e020d */
[----:B------:R-:W-:Y:S02]  /*4340*/  @!P0 IMAD R9, R15, R72, R3 ;  /* 0x000000480f098224 */ /* 0x000fe400078e0203 */
[----:B------:R-:W-:Y:S02]  /*4350*/  @!P0 IMAD.MOV.U32 R3, RZ, RZ, R0 ;  /* 0x000000ffff038224 */ /* 0x000fe400078e0000 */
[----:B------:R-:W-:Y:S02]  /*4360*/  IMAD R8, R6, R11, R8 ;  /* 0x0000000b06087224 */ /* 0x000fe400078e0208 */
[----:B------:R-:W-:Y:S02]  /*4370*/  IMAD R13, R3, R2, R13 ;  /* 0x00000002030d7224 */ /* 0x000fe400078e020d */
[----:B------:R-:W-:Y:S02]  /*4380*/  IMAD R8, R9, R6, R8 ;  /* 0x0000000609087224 */ /* 0x000fe400078e0208 */
.L_x_78:
[----:B------:R-:W-:Y:S05]  /*4390*/  BRA.U UP1, `(.L_x_79) ;  /* 0x0000000101107547 */ /* 0x000fea000b800000 */
[----:B------:R-:W-:Y:S04]  /*43a0*/  MOV R0, UR6 ;  /* 0x0000000600007c02 */ /* 0x000fe80008000f00 */
[----:B------:R-:W-:Y:S04]  /*43b0*/  SHF.L.U32 R3, R0, 0x1f, RZ ;  /* 0x0000001f00037819 */ /* 0x000fe800000006ff */
[----:B------:R-:W2:Y:S02]  /*43c0*/  SYNCS.PHASECHK.TRANS64.TRYWAIT P0, [UR7+0x128], R3 ;  /* 0x00012803ff0075a7 */ /* 0x000ea40008001107 */
[----:B--2---:R-:W-:Y:S05]  /*43d0*/  @!P0 BRA `(.L_x_80) ;  /* 0x0000007c00148947 */ /* 0x004fea0003800000 */
.L_x_79:
[----:B------:R-:W-:Y:S02]  /*43e0*/  R2UR UR35, R21 ;  /* 0x00000000152372ca */ /* 0x000fe400000e0000 */
[----:B------:R-:W-:Y:S02]  /*43f0*/  R2UR UR34, R20 ;  /* 0x00000000142272ca */ /* 0x000fe400000e0000 */
[----:B------:R-:W-:Y:S02]  /*4400*/  ISETP.NE.U32.AND P2, PT, RZ, UR4, PT ;  /* 0x00000004ff007c0c */ /* 0x000fe4000bf45070 */
[----:B------:R-:W-:Y:S02]  /*4410*/  SHF.L.U32 R12, R31, 0x1f, RZ ;  /* 0x0000001f1f0c7819 */ /* 0x000fe400000006ff */
[----:B------:R-:W-:Y:S05]  /*4420*/  ISETP.NE.AND.EX P2, PT, RZ, UR5, PT, P2 ;  /* 0x00000005ff007c0c */ /* 0x000fea000bf45320 */
[----:B------:R-:W-:Y:S02]  /*4430*/  USHF.L.U32 UR35, UR35, 0x7, URZ ;  /* 0x0000000723237899 */ /* 0x000fe400080006ff */
[----:B------:R-:W-:Y:S01]  /*4440*/  USHF.L.U32 UR34, UR34, 0x8, URZ ;  /* 0x0000000822227899 */ /* 0x000fe200080006ff */
[----:B------:R-:W-:Y:S11]  /*4450*/  BRA.U !UP3, `(.L_x_81) ;  /* 0x000000010b347547 */ /* 0x000ff6000b800000 */
[----:B------:R-:W-:Y:S01]  /*4460*/  UPLOP3.LUT UP0, UPT, UPT, UPT, UP2, 0x80, 0x8 ;  /* 0x000000000008789c */ /* 0x000fe20003f0f020 */
[----:B--2---:R-:W-:Y:S02]  /*4470*/  HFMA2 R0, -RZ, RZ, 0, 5.9604644775390625e-08 ;  /* 0x00000001ff007431 */ /* 0x004fe400000001ff */
[----:B------:R-:W-:Y:S03]  /*4480*/  IMAD.MOV.U32 R151, RZ, RZ, 0x1 ;  /* 0x00000001ff977424 */ /* 0x000fe600078e00ff */
[----:B------:R-:W-:Y:S05]  /*4490*/  PLOP3.LUT P0, PT, PT, PT, UP0, 0x80, 0x8 ;  /* 0x000000000008781c */ /* 0x000fea0003f0f008 */
[----:B------:R-:W2:Y:S01]  /*44a0*/  @UP0 LDCU.64 UR10, c[0x0][0x888] ;  /* 0x00011100ff0a07ac */ /* 0x000ea20008000a00 */
[----:B------:R-:W-:Y:S07]  /*44b0*/  @UP0 UIMAD UR8, UR36, UR4, URZ ;  /* 0x00000004240802a4 */ /* 0x000fee000f8e02ff */
[----:B------:R-:W-:Y:S01]  /*44c0*/  @!P0 PRMT R151, R0, 0x7610, R151 ;  /* 0x0000761000978816 */ /* 0x000fe20000000097 */
[----:B--2---:R-:W-:Y:S03]  /*44d0*/  @UP0 UIMAD.WIDE UR10, UR8, 0x4, UR10 ;  /* 0x00000004080a08a5 */ /* 0x004fe6000f8e020a */
[----:B------:R-:W2:Y:S03]  /*44e0*/  @!UP0 LDCU UR8, c[0x0][0x880] ;  /* 0x00011000ff0887ac */ /* 0x000ea60008000800 */
[----:B------:R-:W-:Y:S01]  /*44f0*/  IMAD.U32 R10, RZ, RZ, UR10 ;  /* 0x0000000aff0a7e24 */ /* 0x000fe2000f8e00ff */
[----:B------:R-:W-:Y:S05]  /*4500*/  MOV R11, UR11 ;  /* 0x0000000b000b7c02 */ /* 0x000fea0008000f00 */
[----:B-----5:R3:W5:Y:S02]  /*4510*/  @P0 LDG.E R82, desc[UR46][R10.64] ;  /* 0x0000002e0a520981 */ /* 0x020764000c1e1900 */
[----:B--23--:R-:W-:Y:S07]  /*4520*/  @!P0 IMAD.U32 R82, RZ, RZ, UR8 ;  /* 0x00000008ff528e24 */ /* 0x00cfee000f8e00ff */
.L_x_81:
[----:B-----5:R-:W-:Y:S01]  /*4530*/  @!P2 ISETP.EQ.AND P0, PT, R82, RZ, PT ;  /* 0x000000ff5200a20c */ /* 0x020fe20003f02270 */
[----:B------:R-:W-:Y:S01]  /*4540*/  @!UPT UIADD3 URZ, UPT, UPT, URZ, URZ, URZ ;  /* 0x000000fffffff290 */ /* 0x000fe2000fffe0ff */
[----:B------:R-:W-:Y:S11]  /*4550*/  @!P2 BRA `(.L_x_82) ;  /* 0x000000000014a947 */ /* 0x000ff60003800000 */
[----:B------:R-:W-:Y:S02]  /*4560*/  LOP3.LUT P2, RZ, R151, 0xff, RZ, 0xc0, !PT ;  /* 0x000000ff97ff7812 */ /* 0x000fe4000784c0ff */
[----:B------:R-:W-:Y:S04]  /*4570*/  PLOP3.LUT P0, PT, PT, PT, UP0, 0x80, 0x8 ;  /* 0x000000000008781c */ /* 0x000fe80003f0f008 */
[----:B------:R-:W-:Y:S07]  /*4580*/  PLOP3.LUT P0, PT, P0, PT, PT, 0x8, 0x80 ;  /* 0x000000000080781c */ /* 0x000fee000070e170 */
[----:B------:R-:W-:Y:S11]  /*4590*/  @P2 ISETP.EQ.AND P0, PT, R82, RZ, PT ;  /* 0x000000ff5200220c */ /* 0x000ff60003f02270 */
[----:B------:R-:W-:Y:S02]  /*45a0*/  @!UPT UIADD3 URZ, UPT, UPT, URZ, URZ, URZ ;  /* 0x000000fffffff290 */ /* 0x000fe4000fffe0ff */
.L_x_82:
[----:B------:R-:W3:Y:S01]  /*45b0*/  SYNCS.PHASECHK.TRANS64.TRYWAIT P2, [UR7+0x100], R12 ;  /* 0x0001000cff0075a7 */ /* 0x000ee20008041107 */
[----:B------:R-:W-:Y:S04]  /*45c0*/  ELECT P4, URZ, PT ;  /* 0x0000000000ff782f */ /* 0x000fe80003880000 */
[----:B------:R-:W-:Y:S11]  /*45d0*/  PLOP3.LUT P4, PT, P0, P4, PT, 0xf2, 0x2f ;  /* 0x00000000002f781c */ /* 0x000ff60000789e72 */
[----:B------:R-:W-:Y:S02]  /*45e0*/  @!UPT UIADD3 URZ, UPT, UPT, URZ, URZ, URZ ;  /* 0x000000fffffff290 */ /* 0x000fe4000fffe0ff */
[----:B-1----:R-:W-:Y:S05]  /*45f0*/  @!P4 IADD3 R9, P0, PT, R32, 0x580, RZ ;  /* 0x000005802009c810 */ /* 0x002fea0007f1e0ff */
[----:B--2---:R-:W-:Y:S01]  /*4600*/  @!P4 IMAD.X R0, RZ, RZ, R33, P0 ;  /* 0x000000ffff00c224 */ /* 0x004fe200000e0621 */
[----:B---3--:R-:W-:Y:S07]  /*4610*/  @!P2 BRA `(.L_x_83) ;  /* 0x00000078009ca947 */ /* 0x008fee0003800000 */
.L_x_180:
[----:B------:R-:W-:Y:S01]  /*4620*/  @!P4 R2UR UR8, R0 ;  /* 0x000000000008c2ca */ /* 0x000fe200000e0000 */
[----:B------:R-:W-:Y:S01]  /*4630*/  VOTEU.ALL UP1, P4 ;  /* 0x0000000000ff7886 */ /* 0x000fe20002020000 */
[----:B------:R-:W-:Y:S01]  /*4640*/  @!P4 R2UR UR9, R9 ;  /* 0x000000000909c2ca */ /* 0x000fe200000e0000 */
[----:B------:R-:W-:Y:S01]  /*4650*/  @!P4 IMAD.MOV.U32 R0, RZ, RZ, 0x2000 ;  /* 0x00002000ff00c424 */ /* 0x000fe200078e00ff */
[----:B------:R-:W-:Y:S01]  /*4660*/  UMOV UR10, 0x0 ;  /* 0x00000000000a7882 */ /* 0x000fe20000000000 */
[----:B------:R-:W-:Y:S01]  /*4670*/  UMOV UR11, 0x10000000 ;  /* 0x10000000000b7882 */ /* 0x000fe20000000000 */
[----:B------:R-:W-:Y:S01]  /*4680*/  @!UP1 UIADD3 UR32, UPT, UPT, UR7, 0x200, URZ ;  /* 0x0000020007209890 */ /* 0x000fe2000fffe0ff */
[----:B------:R-:W-:Y:S01]  /*4690*/  @!P4 IADD3 R9, P0, PT, R32, 0x580, RZ ;  /* 0x000005802009c810 */ /* 0x000fe20007f1e0ff */
[----:B------:R-:W-:Y:S05]  /*46a0*/  VOTEU.ALL UP1, P4 ;  /* 0x0000000000ff7886 */ /* 0x000fea0002020000 */
[----:B------:R-:W-:Y:S01]  /*46b0*/  IMAD.U32 R11, RZ, RZ, UR8 ;  /* 0x00000008ff0b7e24 */ /* 0x000fe2000f8e00ff */
[----:B------:R-:W-:Y:S01]  /*46c0*/  UPRMT UR8, UR37, 0x654, UR33 ;  /* 0x0000065425087896 */ /* 0x000fe20008000021 */
[----:B------:R-:W-:Y:S03]  /*46d0*/  IMAD.U32 R10, RZ, RZ, UR9 ;  /* 0x00000009ff0a7e24 */ /* 0x000fe6000f8e00ff */
[----:B------:R-:W-:Y:S02]  /*46e0*/  @!P4 R2UR UR15, R11 ;  /* 0x000000000b0fc2ca */ /* 0x000fe400000e0000 */
[----:B------:R-:W-:Y:S11]  /*46f0*/  @!P4 R2UR UR14, R10 ;  /* 0x000000000a0ec2ca */ /* 0x000ff600000e0000 */
[----:B------:R-:W-:Y:S02]  /*4700*/  @!UPT UIADD3 URZ, UPT, UPT, URZ, URZ, URZ ;  /* 0x000000fffffff290 */ /* 0x000fe4000fffe0ff */
[----:B------:R2:W-:Y:S01]  /*4710*/  @!UP1 UTMALDG.3D [UR32], [UR14], desc[UR10] ;  /* 0x00000a200e0095b4 */ /* 0x0005e20008011000 */
[----:B------:R3:W-:Y:S01]  /*4720*/  @!P4 SYNCS.ARRIVE.TRANS64.RED.A0TR RZ, [UR7+0xe0], R0 ;  /* 0x0000e000ffffc9a7 */ /* 0x0007e20008300407 */
[----:B------:R-:W-:Y:S01]  /*4730*/  SYNCS.ARRIVE.TRANS64.RED.A1T0 RZ, [UR8], RZ ;  /* 0x000000ffffff79a7 */ /* 0x000fe20008100408 */
[----:B---3--:R-:W-:Y:S01]  /*4740*/  @!P4 IMAD.X R0, RZ, RZ, R33, P0 ;  /* 0x000000ffff00c224 */ /* 0x008fe200000e0621 */
[----:B------:R-:W3:Y:S02]  /*4750*/  SYNCS.PHASECHK.TRANS64.TRYWAIT P2, [UR7+0x108], R12 ;  /* 0x0001080cff0075a7 */ /* 0x000ee40008041107 */
[----:B--23--:R-:W-:Y:S05]  /*4760*/  @!P2 BRA `(.L_x_84) ;  /* 0x000000780060a947 */ /* 0x00cfea0003800000 */
.L_x_182:
        /* <DEDUP_REMOVED lines=8> */
[----:B------:R-:W-:Y:S01]  /*47f0*/  @!UP1 UIADD3 UR24, UPT, UPT, UR7, 0x2200, URZ ;  /* 0x0000220007189890 */ /* 0x000fe2000fffe0ff */
[----:B------:R-:W-:Y:S01]  /*4800*/  VOTEU.ALL UP1, P4 ;  /* 0x0000000000ff7886 */ /* 0x000fe20002020000 */
[----:B------:R-:W-:Y:S01]  /*4810*/  UMOV UR27, UR35 ;  /* 0x00000023001b7c82 */ /* 0x000fe20008000000 */
[----:B------:R-:W-:Y:S02]  /*4820*/  UMOV UR28, UR36 ;  /* 0x00000024001c7c82 */ /* 0x000fe40008000000 */
[----:B------:R-:W-:Y:S01]  /*4830*/  IMAD.U32 R11, RZ, RZ, UR8 ;  /* 0x00000008ff0b7e24 */ /* 0x000fe2000f8e00ff */
[----:B------:R-:W-:Y:S01]  /*4840*/  UPRMT UR8, UR37, 0x654, UR25 ;  /* 0x0000065425087896 */ /* 0x000fe20008000019 */
[----:B------:R-:W-:Y:S02]  /*4850*/  IMAD.U32 R10, RZ, RZ, UR9 ;  /* 0x00000009ff0a7e24 */ /* 0x000fe4000f8e00ff */
[----:B------:R-:W-:Y:S01]  /*4860*/  @!P4 IMAD.X R20, RZ, RZ, R33, P0 ;  /* 0x000000ffff14c224 */ /* 0x000fe200000e0621 */
[----:B------:R-:W-:Y:S02]  /*4870*/  @!P4 R2UR UR15, R11 ;  /* 0x000000000b0fc2ca */ /* 0x000fe400000e0000 */
[----:B------:R-:W-:Y:S11]  /*4880*/  @!P4 R2UR UR14, R10 ;  /* 0x000000000a0ec2ca */ /* 0x000ff600000e0000 */
[----:B------:R-:W-:Y:S02]  /*4890*/  @!UPT UIADD3 URZ, UPT, UPT, URZ, URZ, URZ ;  /* 0x000000fffffff290 */ /* 0x000fe4000fffe0ff */
[----:B------:R2:W-:Y:S01]  /*48a0*/  @!UP1 UTMALDG.3D [UR24], [UR14], desc[UR10] ;  /* 0x00000a180e0095b4 */ /* 0x0005e20008011000 */
[----:B------:R2:W-:Y:S01]  /*48b0*/  @!P4 SYNCS.ARRIVE.TRANS64.RED.A0TR RZ, [UR7+0xe8], R0 ;  /* 0x0000e800ffffc9a7 */ /* 0x0005e20008300407 */
[----:B------:R-:W-:Y:S01]  /*48c0*/  SYNCS.ARRIVE.TRANS64.RED.A1T0 RZ, [UR8], RZ ;  /* 0x000000ffffff79a7 */ /* 0x000fe20008100408 */
[----:B------:R-:W3:Y:S02]  /*48d0*/  SYNCS.PHASECHK.TRANS64.TRYWAIT P2, [UR7+0x110], R12 ;  /* 0x0001100cff0075a7 */ /* 0x000ee40008041107 */
[----:B--23--:R-:W-:Y:S05]  /*48e0*/  @!P2 BRA `(.L_x_85) ;  /* 0x000000780018a947 */ /* 0x00cfea0003800000 */
.L_x_184:
[----:B------:R-:W2:Y:S01]  /*48f0*/  LDC.64 R14, c[0x0][0xb10] ;  /* 0x0002c400ff0e7b82 */ /* 0x000ea20000000a00 */
[----:B------:R-:W-:Y:S01]  /*4900*/  @!P4 R2UR UR8, R20 ;  /* 0x000000001408c2ca */ /* 0x000fe200000e0000 */
[----:B------:R-:W-:Y:S01]  /*4910*/  VOTEU.ALL UP1, P4 ;  /* 0x0000000000ff7886 */ /* 0x000fe20002020000 */
[----:B------:R-:W-:Y:S01]  /*4920*/  @!P4 R2UR UR9, R21 ;  /* 0x000000001509c2ca */ /* 0x000fe200000e0000 */
[----:B------:R-:W-:Y:S01]  /*4930*/  UMOV UR10, 0x0 ;  /* 0x00000000000a7882 */ /* 0x000fe20000000000 */
[----:B------:R-:W-:Y:S03]  /*4940*/  UMOV UR11, 0x10000000 ;  /* 0x10000000000b7882 */ /* 0x000fe60000000000 */
[----:B------:R-:W3:Y:S01]  /*4950*/  LDC.64 R10, c[0x0][0xb18] ;  /* 0x0002c600ff0a7b82 */ /* 0x000ee20000000a00 */
[----:B------:R-:W-:Y:S01]  /*4960*/  @!UP1 UIADD3 UR18, UPT, UPT, UR34, 0x80, URZ ;  /* 0x0000008022129890 */ /* 0x000fe2000fffe0ff */
[----:B------:R-:W-:Y:S01]  /*4970*/  @P3 SHF.R.U32.HI R28, RZ, 0x10, R25 ;  /* 0x00000010ff1c3819 */ /* 0x000fe20000011619 */
[----:B------:R-:W-:Y:S01]  /*4980*/  @!UP1 UIADD3 UR16, UPT, UPT, UR7, 0x4200, URZ ;  /* 0x0000420007109890 */ /* 0x000fe2000fffe0ff */
[----:B------:R-:W-:Y:S01]  /*4990*/  VIADD R30, R30, 0x1 ;  /* 0x000000011e1e7836 */ /* 0x000fe20000000000 */
[----:B------:R-:W-:Y:S03]  /*49a0*/  VOTEU.ALL UP1, P4 ;  /* 0x0000000000ff7886 */ /* 0x000fe60002020000 */
[----:B------:R-:W5:Y:S01]  /*49b0*/  @!P1 LDC R0, c[0x0][0xb20] ;  /* 0x0002c800ff009b82 */ /* 0x000f620000000800 */
[----:B------:R-:W-:Y:S01]  /*49c0*/  UMOV UR19, UR35 ;  /* 0x0000002300137c82 */ /* 0x000fe20008000000 */
[----:B------:R-:W-:Y:S01]  /*49d0*/  IMAD.U32 R21, RZ, RZ, UR8 ;  /* 0x00000008ff157e24 */ /* 0x000fe2000f8e00ff */
[----:B------:R-:W-:Y:S05]  /*49e0*/  UMOV UR20, UR36 ;  /* 0x0000002400147c82 */ /* 0x000fea0008000000 */
[----:B-1----:R-:W1:Y:S01]  /*49f0*/  @!P1 LDC R3, c[0x0][0xb0c] ;  /* 0x0002c300ff039b82 */ /* 0x002e620000000800 */
[----:B------:R-:W-:Y:S01]  /*4a00*/  IMAD.U32 R20, RZ, RZ, UR9 ;  /* 0x00000009ff147e24 */ /* 0x000fe2000f8e00ff */
[----:B------:R-:W-:Y:S01]  /*4a10*/  UPRMT UR8, UR37, 0x654, UR17 ;  /* 0x0000065425087896 */ /* 0x000fe20008000011 */
[----:B------:R-:W-:Y:S03]  /*4a20*/  @!P4 R2UR UR15, R21 ;  /* 0x00000000150fc2ca */ /* 0x000fe600000e0000 */
[----:B------:R-:W-:Y:S01]  /*4a30*/  @!P4 R2UR UR14, R20 ;  /* 0x00000000140ec2ca */ /* 0x000fe200000e0000 */
[----:B------:R-:W-:Y:S11]  /*4a40*/  @!P4 IMAD.MOV.U32 R20, RZ, RZ, 0x2000 ;  /* 0x00002000ff14c424 */ /* 0x000ff600078e00ff */
[----:B------:R-:W-:Y:S01]  /*4a50*/  @!UPT UIADD3 URZ, UPT, UPT, URZ, URZ, URZ ;  /* 0x000000fffffff290 */ /* 0x000fe2000fffe0ff */
[----:B------:R1:W-:Y:S01]  /*4a60*/  @!UP1 UTMALDG.3D [UR16], [UR14], desc[UR10] ;  /* 0x00000a100e0095b4 */ /* 0x0003e20008011000 */
[----:B------:R1:W-:Y:S02]  /*4a70*/  @!P4 SYNCS.ARRIVE.TRANS64.RED.A0TR RZ, [UR7+0xf0], R20 ;  /* 0x0000f014ffffc9a7 */ /* 0x0003e40008300407 */
[----:B-1----:R-:W-:Y:S01]  /*4a80*/  @!P1 ISETP.NE.AND P2, PT, R3, 0x1, PT ;  /* 0x000000010300980c */ /* 0x002fe20003f45270 */
[C---:B--2---:R-:W-:Y:S01]  /*4a90*/  @!P1 IMAD.HI.U32 R14, R13.reuse, R14, RZ ;  /* 0x0000000e0d0e9227 */ /* 0x044fe200078e00ff */
[----:B---3--:R-:W-:Y:S03]  /*4aa0*/  @!P1 ISETP.NE.AND P0, PT, R10, 0x1, PT ;  /* 0x000000010a00980c */ /* 0x008fe60003f05270 */
[C---:B------:R-:W-:Y:S01]  /*4ab0*/  @!P1 IMAD.HI.U32 R11, R8.reuse, R11, RZ ;  /* 0x0000000b080b9227 */ /* 0x040fe200078e00ff */
[----:B------:R-:W-:Y:S04]  /*4ac0*/  @!P1 SHF.R.U32.HI R14, RZ, R15, R14 ;  /* 0x0000000fff0e9219 */ /* 0x000fe8000001160e */
[----:B-----5:R-:W-:Y:S01]  /*4ad0*/  @!P1 SHF.R.U32.HI R9, RZ, R0, R11 ;  /* 0x00000000ff099219 */ /* 0x020fe2000001160b */
[----:B------:R-:W-:Y:S01]  /*4ae0*/  SYNCS.ARRIVE.TRANS64.RED.A1T0 RZ, [UR8], RZ ;  /* 0x000000ffffff79a7 */ /* 0x000fe20008100408 */
[----:B------:R-:W-:Y:S02]  /*4af0*/  @!P1 SEL R14, R13, R14, !P2 ;  /* 0x0000000e0d0e9207 */ /* 0x000fe40005000000 */
[----:B------:R-:W-:Y:S01]  /*4b00*/  @!P1 SEL R9, R8, R9, !P0 ;  /* 0x0000000908099207 */ /* 0x000fe20004000000 */
[----:B------:R-:W1:Y:S04]  /*4b10*/  SYNCS.PHASECHK.TRANS64.TRYWAIT P5, [UR7+0x118], R12 ;  /* 0x0001180cff0075a7 */ /* 0x000e6800080a1107 */
[----:B------:R-:W-:Y:S02]  /*4b20*/  @!P1 IMAD.IADD R0, R9, 0x1, -R14 ;  /* 0x0000000109009824 */ /* 0x000fe400078e0a0e */
[----:B------:R-:W-:Y:S02]  /*4b30*/  @!P1 IMAD.IADD R9, R14, 0x1, -R9 ;  /* 0x000000010e099824 */ /* 0x000fe400078e0a09 */
[----:B------:R-:W-:Y:S02]  /*4b40*/  @!P1 IMAD R13, R0, R3, R13 ;  /* 0x00000003000d9224 */ /* 0x000fe400078e020d */
[----:B------:R-:W-:Y:S01]  /*4b50*/  @!P1 IMAD R8, R9, R10, R8 ;  /* 0x0000000a09089224 */ /* 0x000fe200078e0208 */
[----:B-1----:R-:W-:Y:S06]  /*4b60*/  @!P5 BRA `(.L_x_86) ;  /* 0x000000740090d947 */ /* 0x002fec0003800000 */
.L_x_186:
[----:B-1----:R-:W-:Y:S01]  /*4b70*/  @!P4 IADD3 R3, P0, PT, R32, 0x580, RZ ;  /* 0x000005802003c810 */ /* 0x002fe20007f1e0ff */
[----:B------:R-:W-:Y:S01]  /*4b80*/  VOTEU.ALL UP1, P4 ;  /* 0x0000000000ff7886 */ /* 0x000fe20002020000 */
[----:B------:R-:W-:Y:S01]  /*4b90*/  UMOV UR18, 0x0 ;  /* 0x0000000000127882 */ /* 0x000fe20000000000 */
[----:B------:R-:W-:Y:S01]  /*4ba0*/  UMOV UR19, 0x10000000 ;  /* 0x1000000000137882 */ /* 0x000fe20000000000 */
[----:B------:R-:W-:Y:S01]  /*4bb0*/  @!P4 R2UR UR9, R3 ;  /* 0x000000000309c2ca */ /* 0x000fe200000e0000 */
[----:B------:R-:W-:Y:S01]  /*4bc0*/  @!P4 IMAD.X R0, RZ, RZ, R33, P0 ;  /* 0x000000ffff00c224 */ /* 0x000fe200000e0621 */
[----:B------:R-:W-:Y:S01]  /*4bd0*/  @!UP1 UIADD3 UR10, UPT, UPT, UR34, 0xc0, URZ ;  /* 0x000000c0220a9890 */ /* 0x000fe2000fffe0ff */
[----:B------:R-:W-:Y:S01]  /*4be0*/  ISETP.NE.AND P0, PT, R30, 0x2, PT ;  /* 0x000000021e00780c */ /* 0x000fe20003f05270 */
[----:B------:R-:W-:Y:S01]  /*4bf0*/  UMOV UR11, UR35 ;  /* 0x00000023000b7c82 */ /* 0x000fe20008000000 */
[----:B------:R-:W-:Y:S01]  /*4c00*/  UMOV UR12, UR36 ;  /* 0x00000024000c7c82 */ /* 0x000fe20008000000 */
[----:B------:R-:W-:Y:S01]  /*4c10*/  @!P4 R2UR UR8, R0 ;  /* 0x000000000008c2ca */ /* 0x000fe200000e0000 */
[----:B------:R-:W-:Y:S01]  /*4c20*/  IMAD.IADD R20, R8, 0x1, R150 ;  /* 0x0000000108147824 */ /* 0x000fe200078e0296 */
[----:B------:R-:W-:Y:S01]  /*4c30*/  @P3 R2UR UR36, R28 ;  /* 0x000000001c2432ca */ /* 0x000fe200000e0000 */
[----:B------:R-:W-:Y:S01]  /*4c40*/  IMAD.IADD R21, R13, 0x1, R152 ;  /* 0x000000010d157824 */ /* 0x000fe200078e0298 */
[----:B------:R-:W-:Y:S02]  /*4c50*/  SEL R0, RZ, 0x1, P0 ;  /* 0x00000001ff007807 */ /* 0x000fe40000000000 */
[----:B------:R-:W-:Y:S01]  /*4c60*/  LOP3.LUT R31, R31, 0x1, RZ, 0x3c, !PT ;  /* 0x000000011f1f7812 */ /* 0x000fe200078e3cff */
[----:B------:R-:W-:Y:S01]  /*4c70*/  IMAD.U32 R10, RZ, RZ, UR9 ;  /* 0x00000009ff0a7e24 */ /* 0x000fe2000f8e00ff */
[----:B------:R-:W-:Y:S01]  /*4c80*/  @!UP1 UIADD3 UR9, UPT, UPT, UR7, 0xf8, URZ ;  /* 0x000000f807099890 */ /* 0x000fe2000fffe0ff */
[----:B------:R-:W-:Y:S02]  /*4c90*/  LOP3.LUT R29, R29, R0, RZ, 0x3c, !PT ;  /* 0x000000001d1d7212 */ /* 0x000fe400078e3cff */
[----:B------:R-:W-:Y:S02]  /*4ca0*/  SEL R30, R30, RZ, P0 ;  /* 0x000000ff1e1e7207 */ /* 0x000fe40000000000 */
[----:B------:R-:W-:Y:S01]  /*4cb0*/  IMAD.U32 R11, RZ, RZ, UR8 ;  /* 0x00000008ff0b7e24 */ /* 0x000fe2000f8e00ff */
[----:B------:R-:W-:Y:S01]  /*4cc0*/  @!P4 R2UR UR14, R10 ;  /* 0x000000000a0ec2ca */ /* 0x000fe200000e0000 */
[----:B------:R-:W-:Y:S01]  /*4cd0*/  @!UP1 UIADD3 UR8, UPT, UPT, UR7, 0x6200, URZ ;  /* 0x0000620007089890 */ /* 0x000fe2000fffe0ff */
[----:B------:R-:W-:Y:S02]  /*4ce0*/  VOTEU.ALL UP1, P4 ;  /* 0x0000000000ff7886 */ /* 0x000fe40002020000 */
[----:B------:R-:W-:Y:S11]  /*4cf0*/  @!P4 R2UR UR15, R11 ;  /* 0x000000000b0fc2ca */ /* 0x000ff600000e0000 */
[----:B------:R-:W-:Y:S02]  /*4d00*/  @!UPT UIADD3 URZ, UPT, UPT, URZ, URZ, URZ ;  /* 0x000000fffffff290 */ /* 0x000fe4000fffe0ff */
[----:B------:R2:W-:Y:S01]  /*4d10*/  @!UP1 UTMALDG.3D [UR8], [UR14], desc[UR18] ;  /* 0x000012080e0095b4 */ /* 0x0005e20008011000 */
[----:B------:R2:W-:Y:S01]  /*4d20*/  @!P4 SYNCS.ARRIVE.TRANS64.RED.A0TR RZ, [UR7+0xf8], R23 ;  /* 0x0000f817ffffc9a7 */ /* 0x0005e20008300407 */
[----:B------:R-:W-:Y:S01]  /*4d30*/  UPLOP3.LUT UP1, UPT, UPT, UPT, UPT, 0x80, 0x8 ;  /* 0x000000000008789c */ /* 0x000fe20003f2f070 */
[----:B------:R-:W-:Y:S01]  /*4d40*/  SYNCS.ARRIVE.TRANS64.RED.A1T0 RZ, [UR13], RZ ;  /* 0x000000ffffff79a7 */ /* 0x000fe2000810040d */
[----:B------:R-:W-:Y:S09]  /*4d50*/  @P3 BRA `(.L_x_87) ;  /* 0xfffffff000943947 */ /* 0x000ff2000383ffff */
[----:B------:R-:W-:-:S04]  /*4d60*/  SHF.L.U32 R3, R31, 0x1f, RZ ;  /* 0x0000001f1f037819 */ /* 0x000fc800000006ff */
[----:B------:R-:W1:Y:S02]  /*4d70*/  SYNCS.PHASECHK.TRANS64.TRYWAIT P0, [UR7+0x100], R3 ;  /* 0x00010003ff0075a7 */ /* 0x000e640008001107 */
[----:B-1----:R-:W-:Y:S05]  /*4d80*/  @!P0 BRA `(.L_x_88) ;  /* 0x0000007400208947 */ /* 0x002fea0003800000 */
.L_x_188:
[----:B------:R-:W3:Y:S02]  /*4d90*/  SYNCS.PHASECHK.TRANS64.TRYWAIT P0, [UR7+0x108], R3 ;  /* 0x00010803ff0075a7 */ /* 0x000ee40008001107 */
[----:B---3--:R-:W-:Y:S05]  /*4da0*/  @!P0 BRA `(.L_x_89) ;  /* 0x0000007400308947 */ /* 0x008fea0003800000 */
.L_x_190:
[----:B------:R-:W3:Y:S02]  /*4db0*/  SYNCS.PHASECHK.TRANS64.TRYWAIT P0, [UR7+0x110], R3 ;  /* 0x00011003ff0075a7 */ /* 0x000ee40008001107 */
[----:B---3--:R-:W-:Y:S05]  /*4dc0*/  @!P0 BRA `(.L_x_90) ;  /* 0x0000007400408947 */ /* 0x008fea0003800000 */
.L_x_192:
[----:B-1----:R-:W-:-:S07]  /*4dd0*/  MOV R0, UR7 ;  /* 0x0000000700007c02 */ /* 0x002fce0008000f00 */
.L_x_91:
[----:B-1----:R-:W-:-:S04]  /*4de0*/  SHF.L.U32 R3, R31, 0x1f, RZ ;  /* 0x0000001f1f037819 */ /* 0x002fc800000006ff */
[----:B------:R1:W3:Y:S03]  /*4df0*/  SYNCS.PHASECHK.TRANS64.TRYWAIT P0, [R0+URZ+0x118], R3 ;  /* 0x00011803000075a7 */ /* 0x0002e600080011ff */
[----:B---3--:R-:W-:Y:S05]  /*4e00*/  @!P0 NANOSLEEP.SYNCS 0x989680 ;  /* 0x009896800000895d */ /* 0x008fea0003900000 */
[----:B------:R-:W3:Y:S02]  /*4e10*/  @!P0 SYNCS.PHASECHK.TRANS64 P0, [R0+URZ+0x118], R3 ;  /* 0x00011803000085a7 */ /* 0x000ee400080010ff */
[----:B--23--:R-:W-:Y:S05]  /*4e20*/  @P0 EXIT ;  /* 0x000000000000094d */ /* 0x00cfea0003800000 */
[----:B------:R-:W-:Y:S05]  /*4e30*/  BRA `(.L_x_91) ;  /* 0xfffffffc00e87947 */ /* 0x000fea000383ffff */
.L_x_76:
[----:B------:R-:W-:-:S06]  /*4e40*/  UISETP.GE.AND UP1, UPT, UR8, 0x4, UPT ;  /* 0x000000040800788c */ /* 0x000fcc000bf26270 */
[----:B------:R-:W-:-:S13]  /*4e50*/  PLOP3.LUT P0, PT, PT, PT, UP1, 0x80, 0x8 ;  /* 0x000000000008781c */ /* 0x000fda0003f0f018 */
[----:B------:R-:W-:Y:S05]  /*4e60*/  @!P0 EXIT ;  /* 0x000000000000894d */ /* 0x000fea0003800000 */
[----:B------:R-:W-:Y:S01]  /*4e70*/  BAR.SYNC.DEFER_BLOCKING 0x6, 0xa0 ;  /* 0x0182800000007b1d */ /* 0x000fe20000010000 */
[C---:B------:R-:W-:Y:S01]  /*4e80*/  IMAD.U32 R79, R167.reuse, 0x10000, RZ ;  /* 0x00010000a74f7824 */ /* 0x040fe200078e00ff */
[C---:B------:R-:W-:Y:S01]  /*4e90*/  R2P PR, R167.reuse, 0x6 ;  /* 0x00000006a7007804 */ /* 0x040fe20000000000 */
[----:B------:R-:W-:Y:S01]  /*4ea0*/  IMAD.SHL.U32 R2, R167, 0x40, RZ ;  /* 0x00000040a7027824 */ /* 0x000fe200078e00ff */
[----:B------:R-:W-:Y:S01]  /*4eb0*/  CS2R R160, SRZ ;  /* 0x0000000000a07805 */ /* 0x000fe2000001ff00 */
[----:B------:R-:W-:Y:S01]  /*4ec0*/  IMAD.MOV.U32 R164, RZ, RZ, 0x20 ;  /* 0x00000020ffa47424 */ /* 0x000fe200078e00ff */
[----:B------:R-:W-:Y:S02]  /*4ed0*/  UMOV UR49, 0x400 ;  /* 0x0000040000317882 */ /* 0x000fe40000000000 */
[----:B------:R-:W1:Y:S01]  /*4ee0*/  LDC R157, c[0x0][0x370] ;  /* 0x0000dc00ff9d7b82 */ /* 0x000e620000000800 */
[----:B------:R-:W-:Y:S01]  /*4ef0*/  ULEA UR49, UR37, UR49, 0x18 ;  /* 0x0000003125317291 */ /* 0x000fe2000f8ec0ff */
[----:B------:R-:W-:Y:S01]  /*4f00*/  LOP3.LUT R79, R79, 0x600000, RZ, 0xc0, !PT ;  /* 0x006000004f4f7812 */ /* 0x000fe200078ec0ff */
[----:B------:R-:W-:Y:S01]  /*4f10*/  IMAD.SHL.U32 R153, R167, 0x8, RZ ;  /* 0x00000008a7997824 */ /* 0x000fe200078e00ff */
[----:B------:R-:W-:Y:S01]  /*4f20*/  LOP3.LUT R4, R2, 0x180, RZ, 0xc0, !PT ;  /* 0x0000018002047812 */ /* 0x000fe200078ec0ff */
[----:B------:R-:W-:Y:S01]  /*4f30*/  IMAD.MOV.U32 R165, RZ, RZ, 0x10 ;  /* 0x00000010ffa57424 */ /* 0x000fe200078e00ff */
[----:B------:R-:W-:Y:S01]  /*4f40*/  SEL R164, R164, 0xffffffe0, !P2 ;  /* 0xffffffe0a4a47807 */ /* 0x000fe20005000000 */
[----:B------:R-:W-:Y:S01]  /*4f50*/  UIADD3 UR4, UPT, UPT, UR49, 0x8200, URZ ;  /* 0x0000820031047890 */ /* 0x000fe2000fffe0ff */
[----:B------:R-:W2:Y:S01]  /*4f60*/  LDC R74, c[0x0][0xb0c] ;  /* 0x0002c300ff4a7b82 */ /* 0x000ea20000000800 */
[----:B------:R-:W-:Y:S01]  /*4f70*/  LOP3.LUT R153, R4, 0x30, R153, 0xf8, !PT ;  /* 0x0000003004997812 */ /* 0x000fe200078ef899 */
[----:B------:R-:W-:Y:S01]  /*4f80*/  IMAD.MOV.U32 R76, RZ, RZ, RZ ;  /* 0x000000ffff4c7224 */ /* 0x000fe200078e00ff */
[----:B------:R-:W-:Y:S01]  /*4f90*/  SEL R165, R165, 0xfffffff0, !P1 ;  /* 0xfffffff0a5a57807 */ /* 0x000fe20004800000 */
[----:B------:R-:W-:Y:S01]  /*4fa0*/  IMAD.MOV.U32 R162, RZ, RZ, RZ ;  /* 0x000000ffffa27224 */ /* 0x000fe200078e00ff */
[----:B------:R-:W-:Y:S01]  /*4fb0*/  LOP3.LUT R153, R153, 0x1e40, R2, 0xf8, !PT ;  /* 0x00001e4099997812 */ /* 0x000fe200078ef802 */
[----:B------:R-:W-:Y:S01]  /*4fc0*/  IMAD.MOV.U32 R169, RZ, RZ, RZ ;  /* 0x000000ffffa97224 */ /* 0x000fe200078e00ff */
[----:B------:R-:W-:Y:S01]  /*4fd0*/  LOP3.LUT R167, R167, 0x60, RZ, 0xc0, !PT ;  /* 0x00000060a7a77812 */ /* 0x000fe200078ec0ff */
[----:B------:R-:W4:Y:S01]  /*4fe0*/  LDC R155, c[0x0][0xb20] ;  /* 0x0002c800ff9b7b82 */ /* 0x000f220000000800 */
[----:B------:R-:W3:Y:S01]  /*4ff0*/  LDS R0, [UR49+0x1c0] ;  /* 0x0001c031ff007984 */ /* 0x000ee20008000800 */
[----:B------:R-:W-:Y:S01]  /*5000*/  IMAD.MOV.U32 R159, RZ, RZ, RZ ;  /* 0x000000ffff9f7224 */ /* 0x000fe200078e00ff */
[----:B------:R-:W1:Y:S01]  /*5010*/  LDCU.64 UR52, c[0x0][0x348] ;  /* 0x00006900ff3477ac */ /* 0x000e620008000a00 */
[----:B------:R-:W-:Y:S01]  /*5020*/  IMAD.U32 R166, RZ, RZ, UR4 ;  /* 0x00000004ffa67e24 */ /* 0x000fe2000f8e00ff */
[----:B------:R-:W1:Y:S03]  /*5030*/  LDCU.64 UR38, c[0x0][0x888] ;  /* 0x00011100ff2677ac */ /* 0x000e660008000a00 */
[----:B------:R-:W1:Y:S01]  /*5040*/  LDC R73, c[0x0][0xb30] ;  /* 0x0002cc00ff497b82 */ /* 0x000e620000000800 */
[----:B------:R-:W1:Y:S01]  /*5050*/  LDCU.64 UR44, c[0x0][0x890] ;  /* 0x00011200ff2c77ac */ /* 0x000e620008000a00 */
[----:B------:R-:W-:-:S06]  /*5060*/  UIADD3 UR48, UPT, UPT, UR49, 0x200, URZ ;  /* 0x0000020031307890 */ /* 0x000fcc000fffe0ff */
[----:B------:R-:W1:Y:S08]  /*5070*/  LDC.64 R148, c[0x0][0xb10] ;  /* 0x0002c400ff947b82 */ /* 0x000e700000000a00 */
[----:B------:R-:W1:Y:S08]  /*5080*/  LDC.64 R70, c[0x0][0xb18] ;  /* 0x0002c600ff467b82 */ /* 0x000e700000000a00 */
[----:B------:R-:W1:Y:S08]  /*5090*/  LDC.64 R68, c[0x0][0xb28] ;  /* 0x0002ca00ff447b82 */ /* 0x000e700000000a00 */
[----:B------:R-:W1:Y:S01]  /*50a0*/  LDC.64 R146, c[0x0][0x8b0] ;  /* 0x00022c00ff927b82 */ /* 0x000e620000000a00 */
[----:B---3--:R-:W-:Y:S01]  /*50b0*/  IMAD.IADD R79, R0, 0x1, R79 ;  /* 0x00000001004f7824 */ /* 0x008fe200078e024f */
[----:B------:R-:W-:-:S04]  /*50c0*/  SHF.R.S32.HI R0, RZ, 0x4, R164 ;  /* 0x00000004ff007819 */ /* 0x000fc800000114a4 */
[----:B------:R-:W-:Y:S02]  /*50d0*/  LEA.HI.SX32 R163, R165, R0, 0x1c ;  /* 0x00000000a5a37211 */ /* 0x000fe400078fe2ff */
[----:B------:R-:W3:Y:S08]  /*50e0*/  LDC.64 R144, c[0x0][0x8a8] ;  /* 0x00022a00ff907b82 */ /* 0x000ef00000000a00 */
[----:B--2-4-:R-:W1:Y:S02]  /*50f0*/  LDC R156, c[0x0][0x374] ;  /* 0x0000dd00ff9c7b82 */ /* 0x014e640000000800 */
.L_x_133:
[----:B------:R-:W-:Y:S02]  /*5100*/  LEA R0, R169, UR49, 0x3 ;  /* 0x00000031a9007c11 */ /* 0x000fe4000f8e18ff */
[----:B------:R-:W-:Y:S02]  /*5110*/  SHF.L.U32 R3, R161, 0x1f, RZ ;  /* 0x0000001fa1037819 */ /* 0x000fe400000006ff */
[----:B-1----:R-:W-:Y:S02]  /*5120*/  LEA R16, R169, UR49, 0x4 ;  /* 0x00000031a9107c11 */ /* 0x002fe4000f8e20ff */
[----:B------:R-:W2:Y:S02]  /*5130*/  SYNCS.PHASECHK.TRANS64.TRYWAIT P0, [R0+URZ+0x130], R3 ;  /* 0x00013003000075a7 */ /* 0x000ea400080011ff */
[----:B--2---:R-:W-:Y:S05]  /*5140*/  @!P0 BRA `(.L_x_92) ;  /* 0x0000007000788947 */ /* 0x004fea0003800000 */
.L_x_193:
[----:B------:R-:W4:Y:S01]  /*5150*/  LDC.64 R12, c[0x0][0xb10] ;  /* 0x0002c400ff0c7b82 */ /* 0x000f220000000a00 */
[----:B------:R-:W3:Y:S01]  /*5160*/  LDS.128 R16, [R16+0x1a0] ;  /* 0x0001a00010107984 */ /* 0x000ee20000000c00 */
[----:B-1----:R-:W-:Y:S01]  /*5170*/  ISETP.NE.AND P1, PT, R73, 0x1, PT ;  /* 0x000000014900780c */ /* 0x002fe20003f25270 */
[----:B--2---:R-:W-:Y:S01]  /*5180*/  VIADD R0, R0, 0x140 ;  /* 0x0000014000007836 */ /* 0x004fe20000000000 */
[----:B------:R-:W-:Y:S04]  /*5190*/  ISETP.GE.AND P0, PT, R72, 0x1, PT ;  /* 0x000000014800780c */ /* 0x000fe80003f06270 */
[----:B------:R-:W1:Y:S01]  /*51a0*/  LDC.64 R10, c[0x0][0xb18] ;  /* 0x0002c600ff0a7b82 */ /* 0x000e620000000a00 */
[----:B------:R-:W-:Y:S01]  /*51b0*/  PRMT R0, RZ, 0x654, R0 ;  /* 0x00000654ff007816 */ /* 0x000fe20000000000 */
[----:B------:R-:W-:Y:S01]  /*51c0*/  @!PT LDS RZ, [RZ] ;  /* 0x00000000fffff984 */ /* 0x000fe20000000800 */
[----:B------:R-:W-:Y:S01]  /*51d0*/  @!PT LDS RZ, [RZ] ;  /* 0x00000000fffff984 */ /* 0x000fe20000000800 */
[----:B------:R-:W-:Y:S01]  /*51e0*/  @!PT LDS RZ, [RZ] ;  /* 0x00000000fffff984 */ /* 0x000fe20000000800 */
[----:B------:R-:W-:Y:S01]  /*51f0*/  @!PT LDS RZ, [RZ] ;  /* 0x00000000fffff984 */ /* 0x000fe20000000800 */
[----:B------:R2:W-:Y:S06]  /*5200*/  MEMBAR.ALL.CTA ;  /* 0x0000000000007992 */ /* 0x0005ec0000008000 */
[----:B--2---:R-:W2:Y:S01]  /*5210*/  FENCE.VIEW.ASYNC.S ;  /* 0x00000000000073c6 */ /* 0x004ea20000000000 */
[----:B------:R-:W1:Y:S08]  /*5220*/  @!P1 LDC R14, c[0x0][0xb20] ;  /* 0x0002c800ff0e9b82 */ /* 0x000e700000000800 */
[----:B------:R-:W1:Y:S01]  /*5230*/  @!P1 LDC R9, c[0x0][0xb0c] ;  /* 0x0002c300ff099b82 */ /* 0x000e620000000800 */
[----:B--2---:R2:W-:Y:S01]  /*5240*/  SYNCS.ARRIVE.TRANS64.RED.A1T0 RZ, [R0+URZ], RZ ;  /* 0x000000ff00ff79a7 */ /* 0x0045e200081004ff */
[----:B---3--:R-:W-:Y:S04]  /*5250*/  LOP3.LUT P4, RZ, R18, 0x1, RZ, 0xc0, !PT ;  /* 0x0000000112ff7812 */ /* 0x008fe8000788c0ff */
[----:B------:R-:W-:Y:S09]  /*5260*/  P2R R168, PR, RZ, 0x10 ;  /* 0x00000010ffa87803 */ /* 0x000ff20000000000 */
[----:B------:R-:W-:Y:S02]  /*5270*/  @P4 MOV R77, R16 ;  /* 0x00000010004d4202 */ /* 0x000fe40000000f00 */
[----:B------:R-:W-:Y:S01]  /*5280*/  @P4 LOP3.LUT R75, R17, 0xffff, RZ, 0xc0, !PT ;  /* 0x0000ffff114b4812 */ /* 0x000fe200078ec0ff */
[----:B--2-4-:R-:W-:Y:S06]  /*5290*/  @!P0 BRA `(.L_x_93) ;  /* 0x0000000000a48947 */ /* 0x014fec0003800000 */
[----:B------:R-:W-:Y:S01]  /*52a0*/  IMAD.HI.U32 R24, R156, R71, RZ ;  /* 0x000000479c187227 */ /* 0x000fe200078e00ff */
[----:B------:R-:W-:Y:S02]  /*52b0*/  ISETP.NE.AND P0, PT, R70, 0x1, PT ;  /* 0x000000014600780c */ /* 0x000fe40003f05270 */
[----:B------:R-:W-:Y:S01]  /*52c0*/  ISETP.NE.AND P2, PT, R72, 0x1, PT ;  /* 0x000000014800780c */ /* 0x000fe20003f45270 */
[-C--:B------:R-:W-:Y:S01]  /*52d0*/  IMAD.HI.U32 R22, R157, R148.reuse, RZ ;  /* 0x000000949d167227 */ /* 0x080fe200078e00ff */
[----:B------:R-:W-:Y:S02]  /*52e0*/  SHF.R.U32.HI R23, RZ, R155, R24 ;  /* 0x0000009bff177219 */ /* 0x000fe40000011618 */
[----:B------:R-:W-:Y:S01]  /*52f0*/  ISETP.NE.AND P3, PT, R74, 0x1, PT ;  /* 0x000000014a00780c */ /* 0x000fe20003f65270 */
[----:B------:R-:W-:Y:S01]  /*5300*/  IMAD.HI.U32 R28, R75, R71, RZ ;  /* 0x000000474b1c7227 */ /* 0x000fe200078e00ff */
[----:B------:R-:W-:Y:S02]  /*5310*/  SHF.R.U32.HI R22, RZ, R149, R22 ;  /* 0x00000095ff167219 */ /* 0x000fe40000011616 */
[----:B------:R-:W-:Y:S01]  /*5320*/  SEL R3, R156, R23, !P0 ;  /* 0x000000179c037207 */ /* 0x000fe20004000000 */
[----:B------:R-:W-:Y:S01]  /*5330*/  IMAD.HI.U32 R26, R77, R148, RZ ;  /* 0x000000944d1a7227 */ /* 0x000fe200078e00ff */
[----:B------:R-:W-:Y:S03]  /*5340*/  SEL R7, R157, R22, !P3 ;  /* 0x000000169d077207 */ /* 0x000fe60005800000 */
[-C--:B------:R-:W-:Y:S01]  /*5350*/  IMAD.HI.U32 R22, R3, R68.reuse, RZ ;  /* 0x0000004403167227 */ /* 0x080fe200078e00ff */
[----:B------:R-:W-:Y:S03]  /*5360*/  SHF.R.U32.HI R26, RZ, R149, R26 ;  /* 0x00000095ff1a7219 */ /* 0x000fe6000001161a */
[----:B------:R-:W-:Y:S01]  /*5370*/  IMAD.HI.U32 R24, R7, R68, RZ ;  /* 0x0000004407187227 */ /* 0x000fe200078e00ff */
[----:B------:R-:W-:Y:S02]  /*5380*/  @P2 SHF.R.U32.HI R3, RZ, R69, R22 ;  /* 0x00000045ff032219 */ /* 0x000fe40000011616 */
[----:B------:R-:W-:Y:S02]  /*5390*/  SHF.R.U32.HI R22, RZ, R155, R28 ;  /* 0x0000009bff167219 */ /* 0x000fe4000001161c */
[----:B------:R-:W-:Y:S01]  /*53a0*/  @P2 SHF.R.U32.HI R7, RZ, R69, R24 ;  /* 0x00000045ff072219 */ /* 0x000fe20000011618 */
[C---:B------:R-:W-:Y:S01]  /*53b0*/  IMAD R2, R72.reuse, R3, RZ ;  /* 0x0000000348027224 */ /* 0x040fe200078e02ff */
[----:B------:R-:W-:Y:S02]  /*53c0*/  SEL R5, R75, R22, !P0 ;  /* 0x000000164b057207 */ /* 0x000fe40004000000 */
[----:B------:R-:W-:Y:S01]  /*53d0*/  SEL R3, R77, R26, !P3 ;  /* 0x0000001a4d037207 */ /* 0x000fe20005800000 */
[----:B------:R-:W-:Y:S01]  /*53e0*/  IMAD R4, R72, R7, RZ ;  /* 0x0000000748047224 */ /* 0x000fe200078e02ff */
[C---:B------:R-:W-:Y:S01]  /*53f0*/  ISETP.GE.AND P0, PT, R5.reuse, R2, PT ;  /* 0x000000020500720c */ /* 0x040fe20003f06270 */
[----:B------:R-:W-:Y:S03]  /*5400*/  IMAD.HI.U32 R6, R5, R68, RZ ;  /* 0x0000004405067227 */ /* 0x000fe600078e00ff */
[----:B------:R-:W-:Y:S01]  /*5410*/  ISETP.GE.OR P0, PT, R3, R4, P0 ;  /* 0x000000040300720c */ /* 0x000fe20000706670 */
[----:B------:R-:W-:Y:S01]  /*5420*/  IMAD.MOV R4, RZ, RZ, -R3 ;  /* 0x000000ffff047224 */ /* 0x000fe200078e0a03 */
[-C--:B------:R-:W-:Y:S03]  /*5430*/  SHF.R.U32.HI R6, RZ, R69.reuse, R6 ;  /* 0x00000045ff067219 */ /* 0x080fe60000011606 */
[----:B------:R-:W-:Y:S01]  /*5440*/  IMAD R77, R74, R4, R77 ;  /* 0x000000044a4d7224 */ /* 0x000fe200078e024d */
[----:B------:R-:W-:Y:S05]  /*5450*/  SEL R15, R5, R6, !P2 ;  /* 0x00000006050f7207 */ /* 0x000fea0005000000 */
[----:B------:R-:W-:Y:S02]  /*5460*/  IMAD.MOV R6, RZ, RZ, -R15 ;  /* 0x000000ffff067224 */ /* 0x000fe400078e0a0f */
[C---:B------:R-:W-:Y:S04]  /*5470*/  @!P0 IMAD.HI.U32 R2, R3.reuse, R68, RZ ;  /* 0x0000004403028227 */ /* 0x040fe800078e00ff */
[----:B------:R-:W-:Y:S01]  /*5480*/  IMAD R6, R72, R6, R5 ;  /* 0x0000000648067224 */ /* 0x000fe200078e0205 */
[----:B------:R-:W-:Y:S04]  /*5490*/  @!P0 SHF.R.U32.HI R2, RZ, R69, R2 ;  /* 0x00000045ff028219 */ /* 0x000fe80000011602 */
[----:B------:R-:W-:Y:S02]  /*54a0*/  @!P0 SEL R0, R3, R2, !P2 ;  /* 0x0000000203008207 */ /* 0x000fe40005000000 */
[----:B------:R-:W-:Y:S02]  /*54b0*/  IADD3 R2, PT, PT, -R5, RZ, RZ ;  /* 0x000000ff05027210 */ /* 0x000fe40007ffe1ff */
[----:B------:R-:W-:Y:S01]  /*54c0*/  @!P0 IADD3 R8, PT, PT, R15, -R0, RZ ;  /* 0x800000000f088210 */ /* 0x000fe20007ffe0ff */
[----:B------:R-:W-:Y:S02]  /*54d0*/  @!P0 IMAD R0, R7, R6, R0 ;  /* 0x0000000607008224 */ /* 0x000fe400078e0200 */
[----:B------:R-:W-:Y:S02]  /*54e0*/  IMAD R75, R70, R2, R75 ;  /* 0x00000002464b7224 */ /* 0x000fe400078e024b */
[----:B------:R-:W-:Y:S02]  /*54f0*/  @!P0 IMAD R5, R8, R72, R3 ;  /* 0x0000004808058224 */ /* 0x000fe400078e0203 */
[----:B------:R-:W-:Y:S04]  /*5500*/  @!P0 IMAD.MOV.U32 R3, RZ, RZ, R0 ;  /* 0x000000ffff038224 */ /* 0x000fe800078e0000 */
[----:B------:R-:W-:Y:S02]  /*5510*/  IMAD R77, R3, R74, R77 ;  /* 0x0000004a034d7224 */ /* 0x000fe400078e024d */
[----:B------:R-:W-:Y:S07]  /*5520*/  IMAD R75, R5, R70, R75 ;  /* 0x00000046054b7224 */ /* 0x000fee00078e024b */
.L_x_93:
[----:B-1----:R-:W-:Y:S01]  /*5530*/  @!P1 ISETP.NE.AND P0, PT, R10, 0x1, PT ;  /* 0x000000010a00980c */ /* 0x002fe20003f05270 */
[----:B------:R-:W-:Y:S01]  /*5540*/  @!P1 IMAD.HI.U32 R0, R77, R12, RZ ;  /* 0x0000000c4d009227 */ /* 0x000fe200078e00ff */
[----:B------:R-:W-:Y:S01]  /*5550*/  @!P1 ISETP.NE.AND P2, PT, R9, 0x1, PT ;  /* 0x000000010900980c */ /* 0x000fe20003f45270 */
[----:B------:R-:W-:Y:S01]  /*5560*/  ULOP3.LUT UP0, URZ, UR48, 0x1b0, URZ, 0xc0, !UPT ;  /* 0x000001b030ff7892 */ /* 0x000fe2000f80c0ff */
[----:B------:R-:W-:Y:S01]  /*5570*/  R2UR UR42, R21 ;  /* 0x00000000152a72ca */ /* 0x000fe200000e0000 */
[----:B------:R-:W-:Y:S01]  /*5580*/  @!P1 IMAD.HI.U32 R3, R75, R11, RZ ;  /* 0x0000000b4b039227 */ /* 0x000fe200078e00ff */
[----:B------:R-:W-:Y:S02]  /*5590*/  @!P1 SHF.R.U32.HI R0, RZ, R13, R0 ;  /* 0x0000000dff009219 */ /* 0x000fe40000011600 */
[----:B------:R-:W-:Y:S01]  /*55a0*/  R2UR UR41, R20 ;  /* 0x00000000142972ca */ /* 0x000fe200000e0000 */
[----:B------:R-:W-:Y:S01]  /*55b0*/  VIADD R169, R169, 0x1 ;  /* 0x00000001a9a97836 */ /* 0x000fe20000000000 */
[----:B------:R-:W-:Y:S02]  /*55c0*/  @!P1 SHF.R.U32.HI R2, RZ, R14, R3 ;  /* 0x0000000eff029219 */ /* 0x000fe40000011603 */
[----:B------:R-:W-:Y:S02]  /*55d0*/  @!P1 SEL R3, R77, R0, !P2 ;  /* 0x000000004d039207 */ /* 0x000fe40005000000 */
[----:B------:R-:W-:Y:S02]  /*55e0*/  @!P1 SEL R2, R75, R2, !P0 ;  /* 0x000000024b029207 */ /* 0x000fe40004000000 */
[----:B------:R-:W-:Y:S01]  /*55f0*/  @P4 SHF.R.U32.HI R158, RZ, 0x10, R17 ;  /* 0x00000010ff9e4819 */ /* 0x000fe20000011611 */
[----:B------:R-:W-:Y:S02]  /*5600*/  USHF.L.U32 UR42, UR42, 0x7, URZ ;  /* 0x000000072a2a7899 */ /* 0x000fe400080006ff */
[----:B------:R-:W-:Y:S02]  /*5610*/  @!P1 IMAD.IADD R0, R2, 0x1, -R3 ;  /* 0x0000000102009824 */ /* 0x000fe400078e0a03 */
[----:B------:R-:W-:Y:S01]  /*5620*/  @!P1 IMAD.IADD R2, R3, 0x1, -R2 ;  /* 0x0000000103029824 */ /* 0x000fe200078e0a02 */
[----:B------:R-:W-:Y:S01]  /*5630*/  USHF.L.U32 UR41, UR41, 0x8, URZ ;  /* 0x0000000829297899 */ /* 0x000fe200080006ff */
[----:B------:R-:W-:Y:S02]  /*5640*/  @!P1 IMAD R77, R0, R9, R77 ;  /* 0x00000009004d9224 */ /* 0x000fe400078e024d */
[----:B------:R-:W-:Y:S01]  /*5650*/  @!P1 IMAD R75, R2, R10, R75 ;  /* 0x0000000a024b9224 */ /* 0x000fe200078e024b */
[----:B------:R-:W-:Y:S08]  /*5660*/  BRA.U !UP0, `(.L_x_94) ;  /* 0x0000000108407547 */ /* 0x000ff0000b800000 */
[----:B------:R-:W1:Y:S01]  /*5670*/  LDCU.64 UR8, c[0x4][0x88] ;  /* 0x01001100ff0877ac */ /* 0x000e620008000a00 */
[----:B------:R-:W-:Y:S01]  /*5680*/  MOV R3, 0x0 ;  /* 0x0000000000037802 */ /* 0x000fe20000000f00 */
[----:B------:R-:W-:Y:S02]  /*5690*/  HFMA2 R12, -RZ, RZ, 0, 5.9604644775390625e-08 ;  /* 0x00000001ff0c7431 */ /* 0x000fe400000001ff */
[----:B------:R-:W-:Y:S02]  /*56a0*/  IMAD.MOV.U32 R8, RZ, RZ, 0x70 ;  /* 0x00000070ff087424 */ /* 0x000fe400078e00ff */
[----:B------:R-:W-:Y:S01]  /*56b0*/  IMAD.MOV.U32 R13, RZ, RZ, RZ ;  /* 0x000000ffff0d7224 */ /* 0x000fe200078e00ff */
[----:B------:R-:W2:Y:S01]  /*56c0*/  LDCU.64 UR6, c[0x4][0x90] ;  /* 0x01001200ff0677ac */ /* 0x000ea20008000a00 */
[----:B------:R-:W3:Y:S01]  /*56d0*/  LDC.64 R2, c[0x4][R3] ;  /* 0x0100000003027b82 */ /* 0x000ee20000000a00 */
[----:B------:R-:W4:Y:S01]  /*56e0*/  LDCU.64 UR4, c[0x4][0x8] ;  /* 0x01000100ff0477ac */ /* 0x000f220008000a00 */
[----:B-1----:R-:W-:Y:S01]  /*56f0*/  MOV R5, UR9 ;  /* 0x0000000900057c02 */ /* 0x002fe20008000f00 */
[----:B------:R-:W-:Y:S01]  /*5700*/  IMAD.U32 R4, RZ, RZ, UR8 ;  /* 0x00000008ff047e24 */ /* 0x000fe2000f8e00ff */
[----:B--2---:R-:W-:Y:S01]  /*5710*/  MOV R7, UR7 ;  /* 0x0000000700077c02 */ /* 0x004fe20008000f00 */
[----:B------:R-:W-:Y:S01]  /*5720*/  IMAD.U32 R6, RZ, RZ, UR6 ;  /* 0x00000006ff067e24 */ /* 0x000fe2000f8e00ff */
[----:B----4-:R-:W-:Y:S01]  /*5730*/  MOV R11, UR5 ;  /* 0x00000005000b7c02 */ /* 0x010fe20008000f00 */
[----:B------:R-:W-:Y:S02]  /*5740*/  IMAD.U32 R10, RZ, RZ, UR4 ;  /* 0x00000004ff0a7e24 */ /* 0x000fe4000f8e00ff */
[----:B------:R-:W-:Y:S07]  /*5750*/  LEPC R20, `(.L_x_94) ;  /* 0x000000001014794e */ /* 0x000fee0000000000 */
[----:B---3-5:R-:W-:Y:S05]  /*5760*/  CALL.ABS.NOINC R2 ;  /* 0x0000000002007343 */ /* 0x028fea0003c00000 */
.L_x_94:
[----:B------:R-:W-:Y:S01]  /*5770*/  LOP3.LUT P0, RZ, R166, 0x1b0, RZ, 0xc0, !PT ;  /* 0x000001b0a6ff7812 */ /* 0x000fe2000780c0ff */
[----:B------:R-:W-:Y:S11]  /*5780*/  BSSY.RECONVERGENT B6, `(.L_x_95) ;  /* 0x0000013000067945 */ /* 0x000ff60003800200 */
[----:B------:R-:W-:Y:S01]  /*5790*/  @!UPT UIADD3 URZ, UPT, UPT, URZ, URZ, URZ ;  /* 0x000000fffffff290 */ /* 0x000fe2000fffe0ff */
[----:B------:R-:W-:Y:S05]  /*57a0*/  @!P0 BRA `(.L_x_96) ;  /* 0x0000000000408947 */ /* 0x000fea0003800000 */
        /* <DEDUP_REMOVED lines=16> */
.L_x_96:
[----:B------:R-:W-:Y:S05]  /*58b0*/  BSYNC.RECONVERGENT B6 ;  /* 0x0000000000067941 */ /* 0x000fea0003800200 */
.L_x_95:
[----:B------:R-:W-:Y:S01]  /*58c0*/  ISETP.NE.U32.AND P4, PT, R146, RZ, PT ;  /* 0x000000ff9200720c */ /* 0x000fe20003f85070 */
[----:B------:R-:W-:Y:S01]  /*58d0*/  UISETP.NE.AND UP2, UPT, UR50, URZ, UPT ;  /* 0x000000ff3200728c */ /* 0x000fe2000bf45270 */
[----:B------:R-:W-:Y:S01]  /*58e0*/  ISETP.NE.U32.AND P2, PT, RZ, UR38, PT ;  /* 0x00000026ff007c0c */ /* 0x000fe2000bf45070 */
[----:B------:R-:W-:Y:S01]  /*58f0*/  UISETP.NE.U32.AND UP1, UPT, UR44, URZ, UPT ;  /* 0x000000ff2c00728c */ /* 0x000fe2000bf25070 */
[----:B------:R-:W-:Y:S01]  /*5900*/  ISETP.NE.AND.EX P4, PT, R147, RZ, PT, P4 ;  /* 0x000000ff9300720c */ /* 0x000fe20003f85340 */
[----:B------:R-:W-:Y:S01]  /*5910*/  UPLOP3.LUT UP0, UPT, UPT, UPT, UPT, 0x40, 0x4 ;  /* 0x000000000004789c */ /* 0x000fe20003f0e870 */
[----:B------:R-:W-:Y:S01]  /*5920*/  ISETP.NE.AND.EX P2, PT, RZ, UR39, PT, P2 ;  /* 0x00000027ff007c0c */ /* 0x000fe2000bf45320 */
[----:B------:R-:W-:Y:S01]  /*5930*/  UISETP.NE.AND.EX UP1, UPT, UR45, URZ, UPT, UP1 ;  /* 0x000000ff2d00728c */ /* 0x000fe2000bf25310 */
[----:B------:R-:W-:Y:S04]  /*5940*/  PLOP3.LUT P1, PT, PT, PT, UP2, 0x80, 0x8 ;  /* 0x000000000008781c */ /* 0x000fe80003f2f028 */
[----:B------:R-:W-:Y:S06]  /*5950*/  @UP2 UPLOP3.LUT UP0, UPT, UPT, UPT, UP1, 0x80, 0x8 ;  /* 0x000000000008289c */ /* 0x000fec0003f0f010 */
[----:B------:R-:W-:Y:S01]  /*5960*/  PLOP3.LUT P0, PT, PT, PT, UP0, 0x80, 0x8 ;  /* 0x000000000008781c */ /* 0x000fe20003f0f008 */
[----:B------:R-:W-:Y:S01]  /*5970*/  @!UPT UIADD3 URZ, UPT, UPT, URZ, URZ, URZ ;  /* 0x000000fffffff290 */ /* 0x000fe2000fffe0ff */
[----:B------:R-:W-:Y:S11]  /*5980*/  BRA.U !UP1, `(.L_x_97) ;  /* 0x0000000109387547 */ /* 0x000ff6000b800000 */
[----:B------:R-:W-:Y:S01]  /*5990*/  UISETP.NE.U32.AND UP0, UPT, UR38, URZ, UPT ;  /* 0x000000ff2600728c */ /* 0x000fe2000bf05070 */
[----:B------:R-:W-:Y:S02]  /*59a0*/  HFMA2 R0, -RZ, RZ, 0, 5.9604644775390625e-08 ;  /* 0x00000001ff007431 */ /* 0x000fe400000001ff */
[----:B------:R-:W-:Y:S01]  /*59b0*/  IMAD.MOV.U32 R151, RZ, RZ, 0x1 ;  /* 0x00000001ff977424 */ /* 0x000fe200078e00ff */
[----:B------:R-:W-:Y:S06]  /*59c0*/  UISETP.NE.AND.EX UP0, UPT, UR39, URZ, UPT, UP0 ;  /* 0x000000ff2700728c */ /* 0x000fec000bf05300 */
[----:B------:R-:W-:Y:S05]  /*59d0*/  PLOP3.LUT P3, PT, PT, PT, UP0, 0x80, 0x8 ;  /* 0x000000000008781c */ /* 0x000fea0003f6f008 */
[----:B------:R-:W1:Y:S01]  /*59e0*/  @UP0 LDCU.64 UR6, c[0x0][0x888] ;  /* 0x00011100ff0607ac */ /* 0x000e620008000a00 */
[----:B------:R-:W-:Y:S07]  /*59f0*/  @UP0 UIMAD UR4, UR36, UR44, URZ ;  /* 0x0000002c240402a4 */ /* 0x000fee000f8e02ff */
[----:B------:R-:W-:Y:S01]  /*5a00*/  @!P3 PRMT R151, R0, 0x7610, R151 ;  /* 0x000076100097b816 */ /* 0x000fe20000000097 */
[----:B-1----:R-:W-:Y:S03]  /*5a10*/  @UP0 UIMAD.WIDE UR6, UR4, 0x4, UR6 ;  /* 0x00000004040608a5 */ /* 0x002fe6000f8e0206 */
[----:B------:R-:W1:Y:S03]  /*5a20*/  @!UP0 LDCU UR4, c[0x0][0x880] ;  /* 0x00011000ff0487ac */ /* 0x000e660008000800 */
[----:B------:R-:W-:Y:S01]  /*5a30*/  IMAD.U32 R2, RZ, RZ, UR6 ;  /* 0x00000006ff027e24 */ /* 0x000fe2000f8e00ff */
[----:B------:R-:W-:Y:S05]  /*5a40*/  MOV R3, UR7 ;  /* 0x0000000700037c02 */ /* 0x000fea0008000f00 */
[----:B-----5:R2:W5:Y:S02]  /*5a50*/  @P3 LDG.E R82, desc[UR46][R2.64] ;  /* 0x0000002e02523981 */ /* 0x020564000c1e1900 */
[----:B-12---:R-:W-:Y:S02]  /*5a60*/  @!P3 IMAD.U32 R82, RZ, RZ, UR4 ;  /* 0x00000004ff52be24 */ /* 0x006fe4000f8e00ff */
.L_x_97:
[----:B------:R-:W-:Y:S05]  /*5a70*/  @!P4 BRA `(.L_x_98) ;  /* 0x000000000020c947 */ /* 0x000fea0003800000 */
[----:B------:R-:W-:Y:S04]  /*5a80*/  ISETP.NE.U32.AND P3, PT, R144, RZ, PT ;  /* 0x000000ff9000720c */ /* 0x000fe80003f65070 */
[----:B------:R-:W-:Y:S11]  /*5a90*/  ISETP.NE.AND.EX P3, PT, R145, RZ, PT, P3 ;  /* 0x000000ff9100720c */ /* 0x000ff60003f65330 */
[----:B------:R-:W-:Y:S02]  /*5aa0*/  @!UPT UIADD3 URZ, UPT, UPT, URZ, URZ, URZ ;  /* 0x000000fffffff290 */ /* 0x000fe4000fffe0ff */
[----:B------:R-:W1:Y:S01]  /*5ab0*/  @P3 LDC.64 R2, c[0x0][0x8a8] ;  /* 0x00022a00ff023b82 */ /* 0x000e620000000a00 */
[----:B------:R-:W-:Y:S04]  /*5ac0*/  @P3 IMAD R0, R146, UR36, RZ ;  /* 0x0000002492003c24 */ /* 0x000fe8000f8e02ff */
[----:B-1----:R-:W-:Y:S05]  /*5ad0*/  @P3 IMAD.WIDE R2, R0, 0x4, R2 ;  /* 0x0000000400023825 */ /* 0x002fea00078e0202 */
[----:B-----5:R1:W5:Y:S02]  /*5ae0*/  @P3 LDG.E R78, desc[UR46][R2.64] ;  /* 0x0000002e024e3981 */ /* 0x020364000c1e1900 */
[----:B-1----:R-:W2:Y:S02]  /*5af0*/  @!P3 LDC R78, c[0x0][0x8a0] ;  /* 0x00022800ff4ebb82 */ /* 0x002ea40000000800 */
.L_x_98:
[----:B-----5:R-:W-:Y:S01]  /*5b00*/  ISETP.NE.AND P4, PT, R82, RZ, PT ;  /* 0x000000ff5200720c */ /* 0x020fe20003f85270 */
[----:B------:R-:W-:Y:S01]  /*5b10*/  BSSY B1, `(.L_x_99) ;  /* 0x0000048000017945 */ /* 0x000fe20003800000 */
[----:B------:R-:W-:Y:S01]  /*5b20*/  SEL R7, RZ, 0xffffffff, P2 ;  /* 0xffffffffff077807 */ /* 0x000fe20001000000 */
[----:B------:R-:W-:Y:S01]  /*5b30*/  IMAD.MOV.U32 R109, RZ, RZ, 0x1 ;  /* 0x00000001ff6d7424 */ /* 0x000fe200078e00ff */
[----:B------:R-:W-:Y:S01]  /*5b40*/  LOP3.LUT P3, RZ, R151, 0xff, RZ, 0xc0, !PT ;  /* 0x000000ff97ff7812 */ /* 0x000fe2000786c0ff */
[----:B------:R-:W-:Y:S01]  /*5b50*/  IMAD R80, R76, 0x100, R79 ;  /* 0x000001004c507824 */ /* 0x000fe200078e024f */
[----:B------:R-:W-:Y:S02]  /*5b60*/  @P1 SEL R0, RZ, 0xffffffff, P4 ;  /* 0xffffffffff001807 */ /* 0x000fe40002000000 */
[----:B------:R-:W-:Y:S02]  /*5b70*/  CS2R R98, SRZ ;  /* 0x0000000000627805 */ /* 0x000fe4000001ff00 */
[----:B------:R-:W-:Y:S02]  /*5b80*/  LEA R3, R160, UR49, 0x3 ;  /* 0x00000031a0037c11 */ /* 0x000fe4000f8e18ff */
[----:B------:R-:W-:Y:S02]  /*5b90*/  CS2R R96, SRZ ;  /* 0x0000000000607805 */ /* 0x000fe4000001ff00 */
[----:B------:R-:W-:Y:S02]  /*5ba0*/  @P0 SEL R0, R7, R0, !P3 ;  /* 0x0000000007000207 */ /* 0x000fe40005800000 */
[----:B------:R-:W-:Y:S02]  /*5bb0*/  CS2R R94, SRZ ;  /* 0x00000000005e7805 */ /* 0x000fe4000001ff00 */
[----:B------:R-:W-:Y:S02]  /*5bc0*/  LEA R108, R76, UR49, 0x3 ;  /* 0x000000314c6c7c11 */ /* 0x000fe4000f8e18ff */
[----:B------:R-:W-:Y:S02]  /*5bd0*/  CS2R R92, SRZ ;  /* 0x00000000005c7805 */ /* 0x000fe4000001ff00 */
[----:B------:R-:W-:Y:S02]  /*5be0*/  @P1 LOP3.LUT R0, R0, 0x1, RZ, 0xc0, !PT ;  /* 0x0000000100001812 */ /* 0x000fe400078ec0ff */
[----:B------:R-:W-:Y:S02]  /*5bf0*/  CS2R R90, SRZ ;  /* 0x00000000005a7805 */ /* 0x000fe4000001ff00 */
[----:B------:R-:W-:Y:S02]  /*5c00*/  SHF.L.U32 R5, R162, 0x1f, RZ ;  /* 0x0000001fa2057819 */ /* 0x000fe400000006ff */
[----:B------:R-:W-:Y:S02]  /*5c10*/  CS2R R88, SRZ ;  /* 0x0000000000587805 */ /* 0x000fe4000001ff00 */
[----:B------:R-:W-:Y:S02]  /*5c20*/  ISETP.NE.U32.OR P6, PT, R0, 0x1, !P1 ;  /* 0x000000010000780c */ /* 0x000fe40004fc5470 */
[----:B------:R-:W-:Y:S02]  /*5c30*/  CS2R R102, SRZ ;  /* 0x0000000000667805 */ /* 0x000fe4000001ff00 */
[----:B------:R-:W-:Y:S02]  /*5c40*/  PLOP3.LUT P2, PT, PT, PT, UP1, 0x80, 0x8 ;  /* 0x000000000008781c */ /* 0x000fe40003f4f018 */
[----:B------:R-:W-:Y:S02]  /*5c50*/  CS2R R100, SRZ ;  /* 0x0000000000647805 */ /* 0x000fe4000001ff00 */
[----:B------:R-:W-:Y:S02]  /*5c60*/  SEL R0, RZ, 0xffffffff, P4 ;  /* 0xffffffffff007807 */ /* 0x000fe40002000000 */
[----:B------:R-:W-:Y:S03]  /*5c70*/  P2R R117, PR, RZ, 0x40 ;  /* 0x00000040ff757803 */ /* 0x000fe60000000000 */
[----:B------:R-:W-:Y:S04]  /*5c80*/  @P6 SHF.L.U32 R2, R159, 0x1f, RZ ;  /* 0x0000001f9f026819 */ /* 0x000fe800000006ff */
[----:B------:R-:W-:Y:S01]  /*5c90*/  @P2 SEL R0, R7, R0, !P3 ;  /* 0x0000000007002207 */ /* 0x000fe20005800000 */
[----:B------:R-:W1:Y:S03]  /*5ca0*/  @P6 SYNCS.PHASECHK.TRANS64.TRYWAIT P1, [R3+URZ+0xe0], R2 ;  /* 0x0000e002030065a7 */ /* 0x000e6600080211ff */
[----:B------:R-:W-:Y:S04]  /*5cb0*/  LOP3.LUT R0, R0, 0x1, RZ, 0xc0, !PT ;  /* 0x0000000100007812 */ /* 0x000fe800078ec0ff */
[----:B------:R-:W-:Y:S04]  /*5cc0*/  ISETP.NE.U32.AND P5, PT, R0, 0x1, PT ;  /* 0x000000010000780c */ /* 0x000fe80003fa5070 */
[----:B------:R-:W-:Y:S01]  /*5cd0*/  P2R R110, PR, RZ, 0x20 ;  /* 0x00000020ff6e7803 */ /* 0x000fe20000000000 */
[----:B------:R3:W4:Y:S01]  /*5ce0*/  SYNCS.PHASECHK.TRANS64.TRYWAIT P0, [R108+URZ+0x150], R5 ;  /* 0x000150056c0075a7 */ /* 0x00072200080011ff */
[----:B-1----:R-:W-:Y:S01]  /*5cf0*/  @P6 SEL R109, RZ, 0x1, !P1 ;  /* 0x00000001ff6d6807 */ /* 0x002fe20004800000 */
[----:B---3--:R-:W-:Y:S06]  /*5d00*/  @!P6 BRA `(.L_x_100) ;  /* 0x0000000000a0e947 */ /* 0x008fec0003800000 */
[----:B------:R-:W-:Y:S01]  /*5d10*/  @P5 IMAD R7, R160, 0x2000, R153 ;  /* 0x00002000a0075824 */ /* 0x000fe200078e0299 */
[----:B------:R-:W-:Y:S01]  /*5d20*/  ISETP.NE.AND P1, PT, R109, RZ, PT ;  /* 0x000000ff6d00720c */ /* 0x000fe20003f25270 */
[----:B------:R-:W-:Y:S01]  /*5d30*/  BSSY B0, `(.L_x_101) ;  /* 0x0000011000007945 */ /* 0x000fe20003800000 */
[----:B------:R-:W-:Y:S01]  /*5d40*/  CS2R R102, SRZ ;  /* 0x0000000000667805 */ /* 0x000fe2000001ff00 */
[----:B------:R-:W-:Y:S01]  /*5d50*/  @P5 VIADD R2, R7, UR49 ;  /* 0x0000003107025c36 */ /* 0x000fe20008000000 */
[----:B------:R-:W-:Y:S02]  /*5d60*/  CS2R R100, SRZ ;  /* 0x0000000000647805 */ /* 0x000fe4000001ff00 */
[----:B------:R-:W-:Y:S02]  /*5d70*/  CS2R R90, SRZ ;  /* 0x00000000005a7805 */ /* 0x000fe4000001ff00 */
[----:B------:R-:W-:Y:S01]  /*5d80*/  CS2R R88, SRZ ;  /* 0x0000000000587805 */ /* 0x000fe2000001ff00 */
[--C-:B------:R-:W-:Y:S01]  /*5d90*/  @P5 IMAD.IADD R6, R165, 0x1, R2.reuse ;  /* 0x00000001a5065824 */ /* 0x100fe200078e0202 */
[----:B------:R-:W-:Y:S01]  /*5da0*/  CS2R R94, SRZ ;  /* 0x00000000005e7805 */ /* 0x000fe2000001ff00 */
[--C-:B------:R-:W-:Y:S01]  /*5db0*/  @P5 IMAD.IADD R4, R164, 0x1, R2.reuse ;  /* 0x00000001a4045824 */ /* 0x100fe200078e0202 */
[----:B------:R-:W-:Y:S01]  /*5dc0*/  CS2R R92, SRZ ;  /* 0x00000000005c7805 */ /* 0x000fe2000001ff00 */
[----:B------:R-:W-:Y:S01]  /*5dd0*/  @P5 IMAD R2, R163, 0x10, R2 ;  /* 0x00000010a3025824 */ /* 0x000fe200078e0202 */
[----:B------:R-:W-:Y:S02]  /*5de0*/  CS2R R98, SRZ ;  /* 0x0000000000627805 */ /* 0x000fe4000001ff00 */
[----:B------:R-:W-:Y:S01]  /*5df0*/  CS2R R96, SRZ ;  /* 0x0000000000607805 */ /* 0x000fe2000001ff00 */
[----:B------:R-:W-:Y:S06]  /*5e00*/  @P1 BRA `(.L_x_102) ;  /* 0x00000000000c1947 */ /* 0x000fec0003800000 */
[----:B------:R-:W-:Y:S04]  /*5e10*/  SHF.L.U32 R0, R159, 0x1f, RZ ;  /* 0x0000001f9f007819 */ /* 0x000fe800000006ff */
[----:B------:R-:W1:Y:S02]  /*5e20*/  SYNCS.PHASECHK.TRANS64.TRYWAIT P1, [R3+URZ+0xe0], R0 ;  /* 0x0000e000030075a7 */ /* 0x000e6400080211ff */
[----:B-1----:R-:W-:Y:S05]  /*5e30*/  @!P1 BRA `(.L_x_103) ;  /* 0x0000006400509947 */ /* 0x002fea0003800000 */
.L_x_102:
[----:B------:R-:W-:Y:S05]  /*5e40*/  BSYNC B0 ;  /* 0x0000000000007941 */ /* 0x000fea0003800000 */
.L_x_101:
[----:B------:R-:W-:Y:S01]  /*5e50*/  ISETP.NE.AND P1, PT, R110, RZ, PT ;  /* 0x000000ff6e00720c */ /* 0x000fe20003f25270 */
[----:B-1----:R-:W-:Y:S02]  /*5e60*/  VIADD R3, R3, 0x100 ;  /* 0x0000010003037836 */ /* 0x002fe40000000000 */
[----:B------:R-:W-:Y:S02]  /*5e70*/  IMAD.U32 R0, RZ, RZ, UR37 ;  /* 0x00000025ff007e24 */ /* 0x000fe4000f8e00ff */
[----:B------:R-:W-:Y:S03]  /*5e80*/  VIADD R160, R160, 0x1 ;  /* 0x00000001a0a07836 */ /* 0x000fe60000000000 */
[----:B------:R-:W-:Y:S05]  /*5e90*/  PRMT R0, R0, 0x654, R3 ;  /* 0x0000065400007816 */ /* 0x000fea0000000003 */
[----:B------:R1:W3:Y:S04]  /*5ea0*/  @P1 LDS.128 R100, [R7+UR49+0x200] ;  /* 0x0002003107641984 */ /* 0x0002e80008000c00 */
[----:B------:R1:W1:Y:S04]  /*5eb0*/  @P1 LDS.128 R88, [R6+0x200] ;  /* 0x0002000006581984 */ /* 0x0002680000000c00 */
[----:B------:R1:W1:Y:S04]  /*5ec0*/  @P1 LDS.128 R92, [R4+0x200] ;  /* 0x00020000045c1984 */ /* 0x0002680000000c00 */
[----:B------:R1:W1:Y:S01]  /*5ed0*/  @P1 LDS.128 R96, [R2+0x200] ;  /* 0x0002000002601984 */ /* 0x0002620000000c00 */
[C---:B------:R-:W-:Y:S01]  /*5ee0*/  ISETP.NE.AND P1, PT, R160.reuse, 0x4, PT ;  /* 0x00000004a000780c */ /* 0x040fe20003f25270 */
[----:B------:R-:W-:Y:S01]  /*5ef0*/  @!PT LDS RZ, [RZ] ;  /* 0x00000000fffff984 */ /* 0x000fe20000000800 */
[----:B------:R-:W-:Y:S01]  /*5f00*/  @!PT LDS RZ, [RZ] ;  /* 0x00000000fffff984 */ /* 0x000fe20000000800 */
[----:B------:R-:W-:Y:S01]  /*5f10*/  @!PT LDS RZ, [RZ] ;  /* 0x00000000fffff984 */ /* 0x000fe20000000800 */
[----:B------:R-:W-:Y:S01]  /*5f20*/  @!PT LDS RZ, [RZ] ;  /* 0x00000000fffff984 */ /* 0x000fe20000000800 */
[----:B------:R5:W-:Y:S06]  /*5f30*/  MEMBAR.ALL.CTA ;  /* 0x0000000000007992 */ /* 0x000bec0000008000 */
[----:B-----5:R-:W5:Y:S01]  /*5f40*/  FENCE.VIEW.ASYNC.S ;  /* 0x00000000000073c6 */ /* 0x020f620000000000 */
[----:B------:R-:W-:Y:S01]  /*5f50*/  SEL R160, R160, RZ, P1 ;  /* 0x000000ffa0a07207 */ /* 0x000fe20000800000 */
[----:B-----5:R5:W-:Y:S02]  /*5f60*/  SYNCS.ARRIVE.TRANS64.RED.A1T0 RZ, [R0+URZ], RZ ;  /* 0x000000ff00ff79a7 */ /* 0x020be400081004ff */
[----:B-----5:R-:W-:Y:S04]  /*5f70*/  SEL R0, RZ, 0x1, P1 ;  /* 0x00000001ff007807 */ /* 0x020fe80000800000 */
[----:B---3--:R-:W-:Y:S02]  /*5f80*/  LOP3.LUT R159, R159, R0, RZ, 0x3c, !PT ;  /* 0x000000009f9f7212 */ /* 0x008fe400078e3cff */
.L_x_100:
[----:B------:R-:W-:Y:S05]  /*5f90*/  BSYNC B1 ;  /* 0x0000000000017941 */ /* 0x000fea0003800000 */
.L_x_99:
[----:B------:R-:W-:Y:S04]  /*5fa0*/  SHF.R.U32.HI R3, RZ, 0x15, R80 ;  /* 0x00000015ff037819 */ /* 0x000fe80000011650 */
[----:B------:R-:W-:Y:S01]  /*5fb0*/  LOP3.LUT P1, RZ, R3, 0x3, R154, 0x48, !PT ;  /* 0x0000000303ff7812 */ /* 0x000fe2000782489a */
[----:B------:R-:W-:Y:S01]  /*5fc0*/  @!UPT UIADD3 URZ, UPT, UPT, URZ, URZ, URZ ;  /* 0x000000fffffff290 */ /* 0x000fe2000fffe0ff */
[----:B----4-:R-:W-:Y:S11]  /*5fd0*/  @P0 BRA `(.L_x_104) ;  /* 0x0000000000080947 */ /* 0x010ff60003800000 */
[----:B------:R-:W3:Y:S02]  /*5fe0*/  SYNCS.PHASECHK.TRANS64.TRYWAIT P0, [R108+URZ+0x150], R5 ;  /* 0x000150056c0075a7 */ /* 0x000ee400080011ff */
[----:B---3--:R-:W-:Y:S05]  /*5ff0*/  @!P0 BRA `(.L_x_105) ;  /* 0x0000006000f48947 */ /* 0x008fea0003800000 */
.L_x_104:
[----:B------:R-:W-:Y:S05]  /*6000*/  @!P1 BRA `(.L_x_106) ;  /* 0x0000000000409947 */ /* 0x000fea0003800000 */
[----:B------:R-:W3:Y:S01]  /*6010*/  LDCU.64 UR8, c[0x4][0x78] ;  /* 0x01000f00ff0877ac */ /* 0x000ee20008000a00 */
[----:B------:R-:W-:Y:S01]  /*6020*/  MOV R3, 0x0 ;  /* 0x0000000000037802 */ /* 0x000fe20000000f00 */
[----:B------:R-:W-:Y:S02]  /*6030*/  HFMA2 R12, -RZ, RZ, 0, 5.9604644775390625e-08 ;  /* 0x00000001ff0c7431 */ /* 0x000fe400000001ff */
[----:B------:R-:W-:Y:S02]  /*6040*/  IMAD.MOV.U32 R8, RZ, RZ, 0x192 ;  /* 0x00000192ff087424 */ /* 0x000fe400078e00ff */
[----:B------:R-:W-:Y:S01]  /*6050*/  IMAD.MOV.U32 R13, RZ, RZ, RZ ;  /* 0x000000ffff0d7224 */ /* 0x000fe200078e00ff */
[----:B------:R-:W4:Y:S01]  /*6060*/  LDCU.64 UR6, c[0x4][0x80] ;  /* 0x01001000ff0677ac */ /* 0x000f220008000a00 */
[----:B-1----:R-:W1:Y:S01]  /*6070*/  LDC.64 R2, c[0x4][R3] ;  /* 0x0100000003027b82 */ /* 0x002e620000000a00 */
[----:B------:R-:W5:Y:S01]  /*6080*/  LDCU.64 UR4, c[0x4][0x18] ;  /* 0x01000300ff0477ac */ /* 0x000f620008000a00 */
[----:B---3--:R-:W-:Y:S01]  /*6090*/  MOV R5, UR9 ;  /* 0x0000000900057c02 */ /* 0x008fe20008000f00 */
[----:B------:R-:W-:Y:S01]  /*60a0*/  IMAD.U32 R4, RZ, RZ, UR8 ;  /* 0x00000008ff047e24 */ /* 0x000fe2000f8e00ff */
[----:B----4-:R-:W-:Y:S01]  /*60b0*/  MOV R7, UR7 ;  /* 0x0000000700077c02 */ /* 0x010fe20008000f00 */
[----:B------:R-:W-:Y:S01]  /*60c0*/  IMAD.U32 R6, RZ, RZ, UR6 ;  /* 0x00000006ff067e24 */ /* 0x000fe2000f8e00ff */
[----:B-----5:R-:W-:Y:S01]  /*60d0*/  MOV R11, UR5 ;  /* 0x00000005000b7c02 */ /* 0x020fe20008000f00 */
[----:B------:R-:W-:Y:S02]  /*60e0*/  IMAD.U32 R10, RZ, RZ, UR4 ;  /* 0x00000004ff0a7e24 */ /* 0x000fe4000f8e00ff */
[----:B------:R-:W-:Y:S07]  /*60f0*/  LEPC R20, `(.L_x_106) ;  /* 0x000000001014794e */ /* 0x000fee0000000000 */
[----:B-12---:R-:W-:Y:S05]  /*6100*/  CALL.ABS.NOINC R2 ;  /* 0x0000000002007343 */ /* 0x006fea0003c00000 */
.L_x_106:
[----:B------:R-:W-:Y:S01]  /*6110*/  SHF.L.U32 R83, R100, 0x10, RZ ;  /* 0x0000001064537819 */ /* 0x000fe200000006ff */
[----:B------:R-:W-:Y:S05]  /*6120*/  WARPSYNC.ALL ;  /* 0x0000000000007948 */ /* 0x000fea0003800000 */
[----:B------:R-:W-:Y:S01]  /*6130*/  R2UR UR4, R80 ;  /* 0x00000000500472ca */ /* 0x000fe200000e0000 */
[----:B------:R-:W-:Y:S01]  /*6140*/  BSSY.RECONVERGENT B0, `(.L_x_107) ;  /* 0x0000121000007945 */ /* 0x000fe20003800200 */
[----:B------:R-:W-:Y:S02]  /*6150*/  IADD3 R111, PT, PT, R153, UR49, RZ ;  /* 0x00000031996f7c10 */ /* 0x000fe4000fffe0ff */
[----:B------:R-:W-:Y:S02]  /*6160*/  SHF.L.U32 R116, R163, 0x4, RZ ;  /* 0x00000004a3747819 */ /* 0x000fe400000006ff */
[-C--:B------:R-:W-:Y:S02]  /*6170*/  IADD3 R172, PT, PT, R165, R111.reuse, RZ ;  /* 0x0000006fa5ac7210 */ /* 0x080fe40007ffe0ff */
[----:B------:R-:W-:Y:S02]  /*6180*/  IADD3 R171, PT, PT, R164, R111, RZ ;  /* 0x0000006fa4ab7210 */ /* 0x000fe40007ffe0ff */
[----:B------:R-:W-:Y:S02]  /*6190*/  IADD3 R170, PT, PT, R111, R116, RZ ;  /* 0x000000746faa7210 */ /* 0x000fe40007ffe0ff */
[C---:B------:R-:W-:Y:S01]  /*61a0*/  PRMT R81, R100.reuse, 0x8880, RZ ;  /* 0x0000888064517816 */ /* 0x040fe200000000ff */
[----:B-1-3--:R-:W2:Y:S01]  /*61b0*/  LDTM.x64 R4, tmem[UR4] ;  /* 0x00000004000479ee */ /* 0x00aea20008340000 */
[----:B------:R-:W-:Y:S02]  /*61c0*/  SHF.R.S32.HI R83, RZ, 0x18, R83 ;  /* 0x00000018ff537819 */ /* 0x000fe40000011453 */
[----:B------:R-:W-:Y:S02]  /*61d0*/  SHF.R.S32.HI R86, RZ, 0x18, R101 ;  /* 0x00000018ff567819 */ /* 0x000fe40000011465 */
[----:B------:R-:W-:Y:S02]  /*61e0*/  SHF.L.U32 R84, R100, 0x8, RZ ;  /* 0x0000000864547819 */ /* 0x000fe400000006ff */
[----:B------:R-:W-:Y:S02]  /*61f0*/  SHF.L.U32 R85, R101, 0x8, RZ ;  /* 0x0000000865557819 */ /* 0x000fe400000006ff */
[----:B------:R-:W-:Y:S02]  /*6200*/  SHF.R.S32.HI R84, RZ, 0x18, R84 ;  /* 0x00000018ff547819 */ /* 0x000fe40000011454 */
[----:B------:R-:W-:Y:S02]  /*6210*/  SHF.R.S32.HI R85, RZ, 0x18, R85 ;  /* 0x00000018ff557819 */ /* 0x000fe40000011455 */
[----:B------:R-:W-:Y:S02]  /*6220*/  SHF.L.U32 R87, R98, 0x8, RZ ;  /* 0x0000000862577819 */ /* 0x000fe400000006ff */
[----:B------:R-:W-:Y:S02]  /*6230*/  ISETP.NE.AND P0, PT, R167, RZ, PT ;  /* 0x000000ffa700720c */ /* 0x000fe40003f05270 */
[----:B------:R-:W-:Y:S02]  /*6240*/  SHF.R.S32.HI R87, RZ, 0x18, R87 ;  /* 0x00000018ff577819 */ /* 0x000fe40000011457 */
[----:B------:R-:W-:Y:S02]  /*6250*/  ISETP.NE.AND P6, PT, R117, RZ, PT ;  /* 0x000000ff7500720c */ /* 0x000fe40003fc5270 */
[----:B------:R-:W-:Y:S01]  /*6260*/  LEA R118, R160, UR49, 0x3 ;  /* 0x00000031a0767c11 */ /* 0x000fe2000f8e18ff */
[C---:B--2---:R-:W-:Y:S02]  /*6270*/  IMAD R0, R78.reuse, R4, RZ ;  /* 0x000000044e007224 */ /* 0x044fe400078e02ff */
[C---:B------:R-:W-:Y:S02]  /*6280*/  IMAD R2, R78.reuse, R5, RZ ;  /* 0x000000054e027224 */ /* 0x040fe400078e02ff */
[----:B------:R-:W-:Y:S02]  /*6290*/  IMAD R3, R78, R6, RZ ;  /* 0x000000064e037224 */ /* 0x000fe400078e02ff */
[-C--:B------:R-:W-:Y:S01]  /*62a0*/  IMAD R0, R81, R82.reuse, R0 ;  /* 0x0000005251007224 */ /* 0x080fe200078e0200 */
[----:B------:R-:W-:Y:S01]  /*62b0*/  SHF.R.S32.HI R81, RZ, 0x18, R100 ;  /* 0x00000018ff517819 */ /* 0x000fe20000011464 */
[-C--:B------:R-:W-:Y:S01]  /*62c0*/  IMAD R2, R83, R82.reuse, R2 ;  /* 0x0000005253027224 */ /* 0x080fe200078e0202 */
[C---:B------:R-:W-:Y:S01]  /*62d0*/  PRMT R83, R101.reuse, 0x8880, RZ ;  /* 0x0000888065537816 */ /* 0x040fe200000000ff */
[----:B------:R-:W-:Y:S01]  /*62e0*/  IMAD R3, R84, R82, R3 ;  /* 0x0000005254037224 */ /* 0x000fe200078e0203 */
[----:B------:R-:W-:Y:S01]  /*62f0*/  SHF.L.U32 R84, R101, 0x10, RZ ;  /* 0x0000001065547819 */ /* 0x000fe200000006ff */
[C---:B------:R-:W-:Y:S01]  /*6300*/  IMAD R7, R78.reuse, R7, RZ ;  /* 0x000000074e077224 */ /* 0x040fe200078e02ff */
[----:B------:R-:W-:Y:S01]  /*6310*/  @P6 SHF.L.U32 R119, R159, 0x1f, RZ ;  /* 0x0000001f9f776819 */ /* 0x000fe200000006ff */
[C---:B------:R-:W-:Y:S01]  /*6320*/  IMAD R4, R78.reuse, R8, RZ ;  /* 0x000000084e047224 */ /* 0x040fe200078e02ff */
[----:B------:R-:W-:Y:S01]  /*6330*/  SHF.R.S32.HI R84, RZ, 0x18, R84 ;  /* 0x00000018ff547819 */ /* 0x000fe20000011454 */
[----:B------:R-:W-:Y:S02]  /*6340*/  IMAD R5, R78, R9, RZ ;  /* 0x000000094e057224 */ /* 0x000fe400078e02ff */
[----:B------:R-:W-:Y:S01]  /*6350*/  IMAD R7, R81, R82, R7 ;  /* 0x0000005251077224 */ /* 0x000fe200078e0207 */
[----:B------:R-:W-:Y:S01]  /*6360*/  PRMT R81, R102, 0x8880, RZ ;  /* 0x0000888066517816 */ /* 0x000fe200000000ff */
[----:B------:R-:W-:Y:S02]  /*6370*/  IMAD R6, R78, R10, RZ ;  /* 0x0000000a4e067224 */ /* 0x000fe400078e02ff */
[-C--:B------:R-:W-:Y:S01]  /*6380*/  IMAD R4, R83, R82.reuse, R4 ;  /* 0x0000005253047224 */ /* 0x080fe200078e0204 */
[----:B------:R-:W-:Y:S01]  /*6390*/  I2IP.S8.S32.SAT R105, R7, R3, RZ ;  /* 0x0000000307697239 */ /* 0x000fe200000014ff */
[----:B------:R-:W-:Y:S01]  /*63a0*/  IMAD R5, R84, R82, R5 ;  /* 0x0000005254057224 */ /* 0x000fe200078e0205 */
[----:B------:R-:W-:Y:S01]  /*63b0*/  SHF.L.U32 R83, R102, 0x10, RZ ;  /* 0x0000001066537819 */ /* 0x000fe200000006ff */
[----:B------:R-:W-:Y:S01]  /*63c0*/  IMAD R11, R78, R11, RZ ;  /* 0x0000000b4e0b7224 */ /* 0x000fe200078e02ff */
[----:B------:R-:W-:Y:S01]  /*63d0*/  I2IP.S8.S32.SAT R104, R2, R0, R105 ;  /* 0x0000000002687239 */ /* 0x000fe20000001469 */
[----:B------:R-:W-:Y:S01]  /*63e0*/  IMAD R6, R85, R82, R6 ;  /* 0x0000005255067224 */ /* 0x000fe200078e0206 */
[----:B------:R-:W-:Y:S01]  /*63f0*/  SHF.R.S32.HI R83, RZ, 0x18, R83 ;  /* 0x00000018ff537819 */ /* 0x000fe20000011453 */
[----:B------:R-:W-:Y:S01]  /*6400*/  IMAD R8, R78, R12, RZ ;  /* 0x0000000c4e087224 */ /* 0x000fe200078e02ff */
[----:B------:R-:W-:Y:S01]  /*6410*/  SHF.L.U32 R85, R102, 0x8, RZ ;  /* 0x0000000866557819 */ /* 0x000fe200000006ff */
[----:B------:R-:W-:Y:S02]  /*6420*/  IMAD R9, R78, R13, RZ ;  /* 0x0000000d4e097224 */ /* 0x000fe400078e02ff */
[----:B------:R-:W-:Y:S01]  /*6430*/  IMAD R11, R86, R82, R11 ;  /* 0x00000052560b7224 */ /* 0x000fe200078e020b */
[----:B------:R-:W-:Y:S01]  /*6440*/  SHF.R.S32.HI R85, RZ, 0x18, R85 ;  /* 0x00000018ff557819 */ /* 0x000fe20000011455 */
[C---:B------:R-:W-:Y:S01]  /*6450*/  IMAD R10, R78.reuse, R14, RZ ;  /* 0x0000000e4e0a7224 */ /* 0x040fe200078e02ff */
[----:B------:R-:W-:Y:S01]  /*6460*/  SHF.R.S32.HI R86, RZ, 0x18, R103 ;  /* 0x00000018ff567819 */ /* 0x000fe20000011467 */
[----:B------:R-:W-:Y:S01]  /*6470*/  IMAD R8, R81, R82, R8 ;  /* 0x0000005251087224 */ /* 0x000fe200078e0208 */
[----:B------:R-:W-:Y:S01]  /*6480*/  I2IP.S8.S32.SAT R106, R11, R6, RZ ;  /* 0x000000060b6a7239 */ /* 0x000fe200000014ff */
[----:B------:R-:W-:Y:S01]  /*6490*/  IMAD R9, R83, R82, R9 ;  /* 0x0000005253097224 */ /* 0x000fe200078e0209 */
[C---:B------:R-:W-:Y:S01]  /*64a0*/  PRMT R83, R103.reuse, 0x8880, RZ ;  /* 0x0000888067537816 */ /* 0x040fe200000000ff */
[----:B------:R-:W-:Y:S01]  /*64b0*/  IMAD.U32 R84, R103, 0x10000, RZ ;  /* 0x0001000067547824 */ /* 0x000fe200078e00ff */
[----:B------:R-:W-:Y:S01]  /*64c0*/  I2IP.S8.S32.SAT R105, R5, R4, R106 ;  /* 0x0000000405697239 */ /* 0x000fe2000000146a */
[C---:B------:R-:W-:Y:S01]  /*64d0*/  IMAD R15, R78.reuse, R15, RZ ;  /* 0x0000000f4e0f7224 */ /* 0x040fe200078e02ff */
[----:B------:R-:W-:Y:S01]  /*64e0*/  SHF.R.S32.HI R81, RZ, 0x18, R102 ;  /* 0x00000018ff517819 */ /* 0x000fe20000011466 */
[----:B------:R-:W-:Y:S01]  /*64f0*/  IMAD R10, R85, R82, R10 ;  /* 0x00000052550a7224 */ /* 0x000fe200078e020a */
[----:B------:R-:W-:Y:S01]  /*6500*/  SHF.R.S32.HI R84, RZ, 0x18, R84 ;  /* 0x00000018ff547819 */ /* 0x000fe20000011454 */
[C---:B------:R-:W-:Y:S01]  /*6510*/  IMAD R12, R78.reuse, R16, RZ ;  /* 0x000000104e0c7224 */ /* 0x040fe200078e02ff */
[----:B------:R-:W-:Y:S01]  /*6520*/  SHF.L.U32 R85, R103, 0x8, RZ ;  /* 0x0000000867557819 */ /* 0x000fe200000006ff */
[----:B------:R-:W-:Y:S02]  /*6530*/  IMAD R13, R78, R17, RZ ;  /* 0x000000114e0d7224 */ /* 0x000fe400078e02ff */
[----:B------:R-:W-:Y:S01]  /*6540*/  IMAD R15, R81, R82, R15 ;  /* 0x00000052510f7224 */ /* 0x000fe200078e020f */
[----:B------:R-:W-:Y:S01]  /*6550*/  PRMT R81, R88, 0x8880, RZ ;  /* 0x0000888058517816 */ /* 0x000fe200000000ff */
[----:B------:R-:W-:Y:S01]  /*6560*/  IMAD R14, R78, R18, RZ ;  /* 0x000000124e0e7224 */ /* 0x000fe200078e02ff */
[----:B------:R-:W-:Y:S01]  /*6570*/  SHF.R.S32.HI R85, RZ, 0x18, R85 ;  /* 0x00000018ff557819 */ /* 0x000fe20000011455 */
[----:B------:R-:W-:Y:S01]  /*6580*/  IMAD R12, R83, R82, R12 ;  /* 0x00000052530c7224 */ /* 0x000fe200078e020c */
[----:B------:R-:W-:Y:S01]  /*6590*/  I2IP.S8.S32.SAT R106, R15, R10, RZ ;  /* 0x0000000a0f6a7239 */ /* 0x000fe200000014ff */
[----:B------:R-:W-:Y:S01]  /*65a0*/  IMAD R13, R84, R82, R13 ;  /* 0x00000052540d7224 */ /* 0x000fe200078e020d */
[----:B------:R-:W-:Y:S01]  /*65b0*/  SHF.L.U32 R83, R88, 0x10, RZ ;  /* 0x0000001058537819 */ /* 0x000fe200000006ff */
[C---:B------:R-:W-:Y:S01]  /*65c0*/  IMAD R19, R78.reuse, R19, RZ ;  /* 0x000000134e137224 */ /* 0x040fe200078e02ff */
[----:B------:R-:W-:Y:S01]  /*65d0*/  I2IP.S8.S32.SAT R106, R9, R8, R106 ;  /* 0x00000008096a7239 */ /* 0x000fe2000000146a */
[----:B------:R-:W-:Y:S01]  /*65e0*/  IMAD R14, R85, R82, R14 ;  /* 0x00000052550e7224 */ /* 0x000fe200078e020e */
[----:B------:R-:W-:Y:S01]  /*65f0*/  SHF.R.S32.HI R83, RZ, 0x18, R83 ;  /* 0x00000018ff537819 */ /* 0x000fe20000011453 */
[C---:B------:R-:W-:Y:S01]  /*6600*/  IMAD R16, R78.reuse, R20, RZ ;  /* 0x000000144e107224 */ /* 0x040fe200078e02ff */
[----:B------:R-:W-:Y:S01]  /*6610*/  SHF.L.U32 R84, R89, 0x10, RZ ;  /* 0x0000001059547819 */ /* 0x000fe200000006ff */
[----:B------:R-:W-:Y:S01]  /*6620*/  IMAD R17, R78, R21, RZ ;  /* 0x000000154e117224 */ /* 0x000fe200078e02ff */
[----:B------:R-:W-:Y:S01]  /*6630*/  SHF.L.U32 R85, R88, 0x8, RZ ;  /* 0x0000000858557819 */ /* 0x000fe200000006ff */
[----:B------:R-:W-:Y:S01]  /*6640*/  IMAD R19, R86, R82, R19 ;  /* 0x0000005256137224 */ /* 0x000fe200078e0213 */
[----:B------:R-:W-:Y:S01]  /*6650*/  SHF.R.S32.HI R84, RZ, 0x18, R84 ;  /* 0x00000018ff547819 */ /* 0x000fe20000011454 */
[C---:B------:R-:W-:Y:S01]  /*6660*/  IMAD R18, R78.reuse, R22, RZ ;  /* 0x000000164e127224 */ /* 0x040fe200078e02ff */
[----:B------:R-:W-:Y:S01]  /*6670*/  SHF.R.S32.HI R85, RZ, 0x18, R85 ;  /* 0x00000018ff557819 */ /* 0x000fe20000011455 */
[----:B------:R-:W-:Y:S01]  /*6680*/  IMAD R16, R81, R82, R16 ;  /* 0x0000005251107224 */ /* 0x000fe200078e0210 */
[----:B------:R-:W-:Y:S01]  /*6690*/  I2IP.S8.S32.SAT R107, R19, R14, RZ ;  /* 0x0000000e136b7239 */ /* 0x000fe200000014ff */
[-C--:B------:R-:W-:Y:S01]  /*66a0*/  IMAD R17, R83, R82.reuse, R17 ;  /* 0x0000005253117224 */ /* 0x080fe200078e0211 */
[----:B------:R-:W-:Y:S01]  /*66b0*/  PRMT R83, R89, 0x8880, RZ ;  /* 0x0000888059537816 */ /* 0x000fe200000000ff */
[C---:B------:R-:W-:Y:S01]  /*66c0*/  IMAD R23, R78.reuse, R23, RZ ;  /* 0x000000174e177224 */ /* 0x040fe200078e02ff */
[----:B------:R-:W-:Y:S01]  /*66d0*/  SHF.R.S32.HI R81, RZ, 0x18, R88 ;  /* 0x00000018ff517819 */ /* 0x000fe20000011458 */
[----:B------:R-:W-:Y:S01]  /*66e0*/  IMAD R18, R85, R82, R18 ;  /* 0x0000005255127224 */ /* 0x000fe200078e0212 */
[----:B------:R-:W-:Y:S01]  /*66f0*/  SHF.L.U32 R85, R89, 0x8, RZ ;  /* 0x0000000859557819 */ /* 0x000fe200000006ff */
[C---:B------:R-:W-:Y:S01]  /*6700*/  IMAD R20, R78.reuse, R24, RZ ;  /* 0x000000184e147224 */ /* 0x040fe200078e02ff */
[----:B------:R-:W-:Y:S01]  /*6710*/  I2IP.S8.S32.SAT R107, R13, R12, R107 ;  /* 0x0000000c0d6b7239 */ /* 0x000fe2000000146b */
[----:B------:R-:W-:Y:S01]  /*6720*/  IMAD R21, R78, R25, RZ ;  /* 0x000000194e157224 */ /* 0x000fe200078e02ff */
[----:B------:R-:W-:Y:S01]  /*6730*/  SHF.R.S32.HI R85, RZ, 0x18, R85 ;  /* 0x00000018ff557819 */ /* 0x000fe20000011455 */
[----:B------:R-:W-:Y:S01]  /*6740*/  IMAD R23, R81, R82, R23 ;  /* 0x0000005251177224 */ /* 0x000fe200078e0217 */
[----:B------:R-:W-:Y:S01]  /*6750*/  PRMT R81, R90, 0x8880, RZ ;  /* 0x000088805a517816 */ /* 0x000fe200000000ff */
[----:B------:R-:W-:Y:S01]  /*6760*/  IMAD R22, R78, R26, RZ ;  /* 0x0000001a4e167224 */ /* 0x000fe200078e02ff */
[----:B------:R1:W-:Y:S01]  /*6770*/  STS.128 [R153+UR49+0x8200], R104 ;  /* 0x0082006899007988 */ /* 0x0003e20008000c31 */
[----:B------:R-:W-:Y:S01]  /*6780*/  IMAD R20, R83, R82, R20 ;  /* 0x0000005253147224 */ /* 0x000fe200078e0214 */
[----:B------:R-:W-:Y:S01]  /*6790*/  I2IP.S8.S32.SAT R112, R23, R18, RZ ;  /* 0x0000001217707239 */ /* 0x000fe200000014ff */
[----:B------:R-:W-:Y:S01]  /*67a0*/  IMAD R21, R84, R82, R21 ;  /* 0x0000005254157224 */ /* 0x000fe200078e0215 */
[----:B------:R-:W-:Y:S01]  /*67b0*/  SHF.R.S32.HI R86, RZ, 0x18, R89 ;  /* 0x00000018ff567819 */ /* 0x000fe20000011459 */
[----:B------:R-:W-:Y:S01]  /*67c0*/  IMAD.U32 R83, R90, 0x10000, RZ ;  /* 0x000100005a537824 */ /* 0x000fe200078e00ff */
[----:B------:R-:W-:Y:S01]  /*67d0*/  I2IP.S8.S32.SAT R112, R17, R16, R112 ;  /* 0x0000001011707239 */ /* 0x000fe20000001470 */
[----:B------:R-:W-:Y:S01]  /*67e0*/  IMAD R27, R78, R27, RZ ;  /* 0x0000001b4e1b7224 */ /* 0x000fe200078e02ff */
[----:B------:R-:W-:Y:S01]  /*67f0*/  SHF.L.U32 R84, R91, 0x10, RZ ;  /* 0x000000105b547819 */ /* 0x000fe200000006ff */
[----:B------:R-:W-:Y:S01]  /*6800*/  IMAD R22, R85, R82, R22 ;  /* 0x0000005255167224 */ /* 0x000fe200078e0216 */
[----:B------:R-:W-:Y:S01]  /*6810*/  SHF.L.U32 R85, R90, 0x8, RZ ;  /* 0x000000085a557819 */ /* 0x000fe200000006ff */
[C---:B------:R-:W-:Y:S01]  /*6820*/  IMAD R24, R78.reuse, R28, RZ ;  /* 0x0000001c4e187224 */ /* 0x040fe200078e02ff */
[----:B------:R-:W-:Y:S01]  /*6830*/  SHF.R.S32.HI R83, RZ, 0x18, R83 ;  /* 0x00000018ff537819 */ /* 0x000fe20000011453 */
[----:B------:R-:W-:Y:S01]  /*6840*/  IMAD R25, R78, R29, RZ ;  /* 0x0000001d4e197224 */ /* 0x000fe200078e02ff */
[----:B------:R-:W-:Y:S01]  /*6850*/  SHF.R.S32.HI R84, RZ, 0x18, R84 ;  /* 0x00000018ff547819 */ /* 0x000fe20000011454 */
[----:B------:R-:W-:Y:S01]  /*6860*/  IMAD R27, R86, R82, R27 ;  /* 0x00000052561b7224 */ /* 0x000fe200078e021b */
[----:B------:R-:W-:Y:S01]  /*6870*/  SHF.R.S32.HI R85, RZ, 0x18, R85 ;  /* 0x00000018ff557819 */ /* 0x000fe20000011455 */
[C---:B------:R-:W-:Y:S01]  /*6880*/  IMAD R26, R78.reuse, R30, RZ ;  /* 0x0000001e4e1a7224 */ /* 0x040fe200078e02ff */
[----:B------:R-:W-:Y:S01]  /*6890*/  SHF.R.S32.HI R86, RZ, 0x18, R91 ;  /* 0x00000018ff567819 */ /* 0x000fe2000001145b */
[----:B------:R-:W-:Y:S01]  /*68a0*/  IMAD R24, R81, R82, R24 ;  /* 0x0000005251187224 */ /* 0x000fe200078e0218 */
[----:B------:R-:W-:Y:S01]  /*68b0*/  I2IP.S8.S32.SAT R113, R27, R22, RZ ;  /* 0x000000161b717239 */ /* 0x000fe200000014ff */
[----:B------:R-:W-:Y:S01]  /*68c0*/  IMAD R25, R83, R82, R25 ;  /* 0x0000005253197224 */ /* 0x000fe200078e0219 */
[----:B------:R-:W-:Y:S01]  /*68d0*/  SHF.R.S32.HI R81, RZ, 0x18, R90 ;  /* 0x00000018ff517819 */ /* 0x000fe2000001145a */
[C---:B------:R-:W-:Y:S01]  /*68e0*/  IMAD R31, R78.reuse, R31, RZ ;  /* 0x0000001f4e1f7224 */ /* 0x040fe200078e02ff */
[----:B------:R-:W-:Y:S01]  /*68f0*/  I2IP.S8.S32.SAT R113, R21, R20, R113 ;  /* 0x0000001415717239 */ /* 0x000fe20000001471 */
[----:B------:R-:W-:Y:S01]  /*6900*/  IMAD R26, R85, R82, R26 ;  /* 0x00000052551a7224 */ /* 0x000fe200078e021a */
[C---:B------:R-:W-:Y:S01]  /*6910*/  PRMT R83, R91.reuse, 0x8880, RZ ;  /* 0x000088805b537816 */ /* 0x040fe200000000ff */
[C---:B------:R-:W-:Y:S01]  /*6920*/  IMAD R28, R78.reuse, R32, RZ ;  /* 0x000000204e1c7224 */ /* 0x040fe200078e02ff */
[----:B------:R-:W-:Y:S01]  /*6930*/  SHF.L.U32 R85, R91, 0x8, RZ ;  /* 0x000000085b557819 */ /* 0x000fe200000006ff */
[C---:B------:R-:W-:Y:S02]  /*6940*/  IMAD R29, R78.reuse, R33, RZ ;  /* 0x000000214e1d7224 */ /* 0x040fe400078e02ff */
[----:B------:R-:W-:Y:S01]  /*6950*/  IMAD R31, R81, R82, R31 ;  /* 0x00000052511f7224 */ /* 0x000fe200078e021f */
[----:B------:R-:W-:Y:S01]  /*6960*/  SHF.R.S32.HI R85, RZ, 0x18, R85 ;  /* 0x00000018ff557819 */ /* 0x000fe20000011455 */
[----:B------:R-:W-:Y:S01]  /*6970*/  IMAD R30, R78, R34, RZ ;  /* 0x000000224e1e7224 */ /* 0x000fe200078e02ff */
[----:B------:R-:W-:Y:S01]  /*6980*/  PRMT R81, R92, 0x8880, RZ ;  /* 0x000088805c517816 */ /* 0x000fe200000000ff */
[----:B------:R-:W-:Y:S01]  /*6990*/  IMAD R28, R83, R82, R28 ;  /* 0x00000052531c7224 */ /* 0x000fe200078e021c */
[----:B------:R-:W-:Y:S01]  /*69a0*/  I2IP.S8.S32.SAT R114, R31, R26, RZ ;  /* 0x0000001a1f727239 */ /* 0x000fe200000014ff */
[----:B------:R-:W-:Y:S01]  /*69b0*/  IMAD R29, R84, R82, R29 ;  /* 0x00000052541d7224 */ /* 0x000fe200078e021d */
[----:B------:R-:W-:Y:S01]  /*69c0*/  SHF.L.U32 R83, R92, 0x10, RZ ;  /* 0x000000105c537819 */ /* 0x000fe200000006ff */
[----:B------:R-:W-:Y:S01]  /*69d0*/  IMAD R35, R78, R35, RZ ;  /* 0x000000234e237224 */ /* 0x000fe200078e02ff */
[----:B------:R-:W-:Y:S01]  /*69e0*/  I2IP.S8.S32.SAT R114, R25, R24, R114 ;  /* 0x0000001819727239 */ /* 0x000fe20000001472 */
[----:B------:R-:W-:Y:S01]  /*69f0*/  IMAD R30, R85, R82, R30 ;  /* 0x00000052551e7224 */ /* 0x000fe200078e021e */
[----:B------:R-:W-:Y:S01]  /*6a00*/  SHF.L.U32 R85, R92, 0x8, RZ ;  /* 0x000000085c557819 */ /* 0x000fe200000006ff */
[C---:B------:R-:W-:Y:S01]  /*6a10*/  IMAD R32, R78.reuse, R36, RZ ;  /* 0x000000244e207224 */ /* 0x040fe200078e02ff */
[----:B------:R-:W-:Y:S01]  /*6a20*/  SHF.R.S32.HI R83, RZ, 0x18, R83 ;  /* 0x00000018ff537819 */ /* 0x000fe20000011453 */
[----:B------:R-:W-:Y:S01]  /*6a30*/  IMAD R33, R78, R37, RZ ;  /* 0x000000254e217224 */ /* 0x000fe200078e02ff */
[----:B------:R-:W-:Y:S01]  /*6a40*/  SHF.R.S32.HI R85, RZ, 0x18, R85 ;  /* 0x00000018ff557819 */ /* 0x000fe20000011455 */
[----:B------:R-:W-:Y:S01]  /*6a50*/  IMAD R35, R86, R82, R35 ;  /* 0x0000005256237224 */ /* 0x000fe200078e0223 */
[----:B------:R-:W-:Y:S01]  /*6a60*/  PRMT R84, R93, 0x8880, RZ ;  /* 0x000088805d547816 */ /* 0x000fe200000000ff */
[----:B------:R-:W-:Y:S01]  /*6a70*/  IMAD R34, R78, R38, RZ ;  /* 0x000000264e227224 */ /* 0x000fe200078e02ff */
[----:B------:R-:W-:Y:S01]  /*6a80*/  SHF.L.U32 R86, R96, 0x10, RZ ;  /* 0x0000001060567819 */ /* 0x000fe200000006ff */
[----:B------:R-:W-:Y:S01]  /*6a90*/  IMAD R32, R81, R82, R32 ;  /* 0x0000005251207224 */ /* 0x000fe200078e0220 */
[----:B------:R-:W-:Y:S01]  /*6aa0*/  SHF.R.S32.HI R81, RZ, 0x18, R92 ;  /* 0x00000018ff517819 */ /* 0x000fe2000001145c */
[C---:B------:R-:W-:Y:S01]  /*6ab0*/  IMAD R39, R78.reuse, R39, RZ ;  /* 0x000000274e277224 */ /* 0x040fe200078e02ff */
[----:B------:R-:W-:Y:S01]  /*6ac0*/  I2IP.S8.S32.SAT R115, R35, R30, RZ ;  /* 0x0000001e23737239 */ /* 0x000fe200000014ff */
[-C--:B------:R-:W-:Y:S02]  /*6ad0*/  IMAD R33, R83, R82.reuse, R33 ;  /* 0x0000005253217224 */ /* 0x080fe400078e0221 */
[----:B------:R-:W-:Y:S01]  /*6ae0*/  IMAD R34, R85, R82, R34 ;  /* 0x0000005255227224 */ /* 0x000fe200078e0222 */
[----:B------:R-:W-:Y:S01]  /*6af0*/  I2IP.S8.S32.SAT R115, R29, R28, R115 ;  /* 0x0000001c1d737239 */ /* 0x000fe20000001473 */
[C---:B------:R-:W-:Y:S01]  /*6b00*/  IMAD.U32 R83, R93.reuse, 0x10000, RZ ;  /* 0x000100005d537824 */ /* 0x040fe200078e00ff */
[----:B------:R-:W-:Y:S01]  /*6b10*/  SHF.L.U32 R85, R93, 0x8, RZ ;  /* 0x000000085d557819 */ /* 0x000fe200000006ff */
[----:B------:R-:W-:Y:S01]  /*6b20*/  IMAD R39, R81, R82, R39 ;  /* 0x0000005251277224 */ /* 0x000fe200078e0227 */
[----:B------:R-:W-:Y:S01]  /*6b30*/  MOV R81, R84 ;  /* 0x0000005400517202 */ /* 0x000fe20000000f00 */
[C---:B------:R-:W-:Y:S01]  /*6b40*/  IMAD R36, R78.reuse, R40, RZ ;  /* 0x000000284e247224 */ /* 0x040fe200078e02ff */
[----:B------:R-:W-:Y:S01]  /*6b50*/  SHF.R.S32.HI R83, RZ, 0x18, R83 ;  /* 0x00000018ff537819 */ /* 0x000fe20000011453 */
[C---:B------:R-:W-:Y:S01]  /*6b60*/  IMAD R37, R78.reuse, R41, RZ ;  /* 0x000000294e257224 */ /* 0x040fe200078e02ff */
[----:B------:R-:W-:Y:S01]  /*6b70*/  SHF.R.S32.HI R85, RZ, 0x18, R85 ;  /* 0x00000018ff557819 */ /* 0x000fe20000011455 */
[C---:B------:R-:W-:Y:S01]  /*6b80*/  IMAD R38, R78.reuse, R42, RZ ;  /* 0x0000002a4e267224 */ /* 0x040fe200078e02ff */
[----:B------:R1:W-:Y:S01]  /*6b90*/  STS.128 [R172+0x8200], R112 ;  /* 0x00820070ac007388 */ /* 0x0003e20000000c00 */
[----:B------:R-:W-:Y:S01]  /*6ba0*/  IMAD R36, R81, R82, R36 ;  /* 0x0000005251247224 */ /* 0x000fe200078e0224 */
[----:B------:R-:W-:Y:S01]  /*6bb0*/  I2IP.S8.S32.SAT R120, R39, R34, RZ ;  /* 0x0000002227787239 */ /* 0x000fe200000014ff */
[-C--:B------:R-:W-:Y:S01]  /*6bc0*/  IMAD R37, R83, R82.reuse, R37 ;  /* 0x0000005253257224 */ /* 0x080fe200078e0225 */
[----:B------:R-:W-:Y:S01]  /*6bd0*/  SHF.R.S32.HI R84, RZ, 0x18, R93 ;  /* 0x00000018ff547819 */ /* 0x000fe2000001145d */
[----:B------:R-:W-:Y:S01]  /*6be0*/  IMAD R43, R78, R43, RZ ;  /* 0x0000002b4e2b7224 */ /* 0x000fe200078e02ff */
[C---:B------:R-:W-:Y:S01]  /*6bf0*/  SHF.L.U32 R83, R94.reuse, 0x10, RZ ;  /* 0x000000105e537819 */ /* 0x040fe200000006ff */
[----:B------:R-:W-:Y:S01]  /*6c00*/  IMAD R38, R85, R82, R38 ;  /* 0x0000005255267224 */ /* 0x000fe200078e0226 */
[----:B------:R-:W-:Y:S01]  /*6c10*/  PRMT R81, R94, 0x8880, RZ ;  /* 0x000088805e517816 */ /* 0x000fe200000000ff */
[----:B------:R-:W-:Y:S01]  /*6c20*/  IMAD R40, R78, R44, RZ ;  /* 0x0000002c4e287224 */ /* 0x000fe200078e02ff */
[----:B------:R-:W-:Y:S01]  /*6c30*/  SHF.L.U32 R85, R94, 0x8, RZ ;  /* 0x000000085e557819 */ /* 0x000fe200000006ff */
[----:B------:R-:W-:Y:S01]  /*6c40*/  IMAD R41, R78, R45, RZ ;  /* 0x0000002d4e297224 */ /* 0x000fe200078e02ff */
[----:B------:R-:W-:Y:S01]  /*6c50*/  SHF.R.S32.HI R83, RZ, 0x18, R83 ;  /* 0x00000018ff537819 */ /* 0x000fe20000011453 */
[----:B------:R-:W-:Y:S01]  /*6c60*/  IMAD R43, R84, R82, R43 ;  /* 0x00000052542b7224 */ /* 0x000fe200078e022b */
[----:B------:R-:W-:Y:S01]  /*6c70*/  SHF.R.S32.HI R85, RZ, 0x18, R85 ;  /* 0x00000018ff557819 */ /* 0x000fe20000011455 */
[C---:B------:R-:W-:Y:S01]  /*6c80*/  IMAD R42, R78.reuse, R46, RZ ;  /* 0x0000002e4e2a7224 */ /* 0x040fe200078e02ff */
[----:B------:R-:W-:Y:S01]  /*6c90*/  I2IP.S8.S32.SAT R120, R33, R32, R120 ;  /* 0x0000002021787239 */ /* 0x000fe20000001478 */
[----:B------:R-:W-:Y:S01]  /*6ca0*/  IMAD R40, R81, R82, R40 ;  /* 0x0000005251287224 */ /* 0x000fe200078e0228 */
[----:B------:R-:W-:Y:S01]  /*6cb0*/  SHF.R.S32.HI R84, RZ, 0x18, R94 ;  /* 0x00000018ff547819 */ /* 0x000fe2000001145e */
[----:B------:R-:W-:Y:S01]  /*6cc0*/  IMAD R47, R78, R47, RZ ;  /* 0x0000002f4e2f7224 */ /* 0x000fe200078e02ff */
[----:B------:R-:W-:Y:S01]  /*6cd0*/  I2IP.S8.S32.SAT R121, R43, R38, RZ ;  /* 0x000000262b797239 */ /* 0x000fe200000014ff */
[-C--:B------:R-:W-:Y:S01]  /*6ce0*/  IMAD R41, R83, R82.reuse, R41 ;  /* 0x0000005253297224 */ /* 0x080fe200078e0229 */
[----:B------:R-:W-:Y:S01]  /*6cf0*/  PRMT R81, R95, 0x8880, RZ ;  /* 0x000088805f517816 */ /* 0x000fe200000000ff */
[-C--:B------:R-:W-:Y:S01]  /*6d00*/  IMAD R42, R85, R82.reuse, R42 ;  /* 0x00000052552a7224 */ /* 0x080fe200078e022a */
[----:B------:R-:W-:Y:S01]  /*6d10*/  SHF.L.U32 R83, R95, 0x10, RZ ;  /* 0x000000105f537819 */ /* 0x000fe200000006ff */
[----:B------:R-:W-:Y:S01]  /*6d20*/  IMAD R47, R84, R82, R47 ;  /* 0x00000052542f7224 */ /* 0x000fe200078e022f */
[----:B------:R-:W-:Y:S01]  /*6d30*/  I2IP.S8.S32.SAT R121, R37, R36, R121 ;  /* 0x0000002425797239 */ /* 0x000fe20000001479 */
[C---:B------:R-:W-:Y:S01]  /*6d40*/  IMAD R44, R78.reuse, R48, RZ ;  /* 0x000000304e2c7224 */ /* 0x040fe200078e02ff */
[----:B------:R-:W-:Y:S01]  /*6d50*/  SHF.R.S32.HI R83, RZ, 0x18, R83 ;  /* 0x00000018ff537819 */ /* 0x000fe20000011453 */
[----:B------:R-:W-:Y:S01]  /*6d60*/  IMAD.SHL.U32 R84, R95, 0x100, RZ ;  /* 0x000001005f547824 */ /* 0x000fe200078e00ff */
[----:B------:R-:W-:Y:S01]  /*6d70*/  I2IP.S8.S32.SAT R122, R47, R42, RZ ;  /* 0x0000002a2f7a7239 */ /* 0x000fe200000014ff */
[----:B------:R-:W-:Y:S01]  /*6d80*/  IMAD R45, R78, R49, RZ ;  /* 0x000000314e2d7224 */ /* 0x000fe200078e02ff */
[----:B------:R-:W-:Y:S01]  /*6d90*/  PRMT R85, R96, 0x8880, RZ ;  /* 0x0000888060557816 */ /* 0x000fe200000000ff */
[----:B------:R-:W-:Y:S01]  /*6da0*/  IMAD R44, R81, R82, R44 ;  /* 0x00000052512c7224 */ /* 0x000fe200078e022c */
[----:B------:R-:W-:Y:S01]  /*6db0*/  SHF.R.S32.HI R81, RZ, 0x18, R84 ;  /* 0x00000018ff517819 */ /* 0x000fe20000011454 */
[C---:B------:R-:W-:Y:S01]  /*6dc0*/  IMAD R46, R78.reuse, R50, RZ ;  /* 0x000000324e2e7224 */ /* 0x040fe200078e02ff */
[----:B------:R-:W-:Y:S01]  /*6dd0*/  I2IP.S8.S32.SAT R122, R41, R40, R122 ;  /* 0x00000028297a7239 */ /* 0x000fe2000000147a */
[----:B------:R-:W-:Y:S01]  /*6de0*/  IMAD R45, R83, R82, R45 ;  /* 0x00000052532d7224 */ /* 0x000fe200078e022d */
[----:B------:R-:W-:Y:S01]  /*6df0*/  SHF.R.S32.HI R83, RZ, 0x18, R95 ;  /* 0x00000018ff537819 */ /* 0x000fe2000001145f */
[----:B------:R-:W-:Y:S01]  /*6e00*/  IMAD R51, R78, R51, RZ ;  /* 0x000000334e337224 */ /* 0x000fe200078e02ff */
[----:B------:R-:W-:Y:S01]  /*6e10*/  SHF.L.U32 R84, R96, 0x8, RZ ;  /* 0x0000000860547819 */ /* 0x000fe200000006ff */
[C---:B------:R-:W-:Y:S02]  /*6e20*/  IMAD R48, R78.reuse, R52, RZ ;  /* 0x000000344e307224 */ /* 0x040fe400078e02ff */
[-C--:B------:R-:W-:Y:S01]  /*6e30*/  IMAD R46, R81, R82.reuse, R46 ;  /* 0x00000052512e7224 */ /* 0x080fe200078e022e */
[----:B------:R-:W-:Y:S01]  /*6e40*/  SHF.R.S32.HI R81, RZ, 0x18, R86 ;  /* 0x00000018ff517819 */ /* 0x000fe20000011456 */
[C---:B------:R-:W-:Y:S01]  /*6e50*/  IMAD R49, R78.reuse, R53, RZ ;  /* 0x000000354e317224 */ /* 0x040fe200078e02ff */
[----:B------:R-:W-:Y:S01]  /*6e60*/  SHF.R.S32.HI R86, RZ, 0x18, R99 ;  /* 0x00000018ff567819 */ /* 0x000fe20000011463 */
[----:B------:R-:W-:Y:S01]  /*6e70*/  IMAD R51, R83, R82, R51 ;  /* 0x0000005253337224 */ /* 0x000fe200078e0233 */
[----:B------:R-:W-:Y:S01]  /*6e80*/  SHF.R.S32.HI R83, RZ, 0x18, R84 ;  /* 0x00000018ff537819 */ /* 0x000fe20000011454 */
[C---:B------:R-:W-:Y:S01]  /*6e90*/  IMAD R50, R78.reuse, R54, RZ ;  /* 0x000000364e327224 */ /* 0x040fe200078e02ff */
[----:B------:R-:W-:Y:S01]  /*6ea0*/  SHF.R.S32.HI R84, RZ, 0x18, R96 ;  /* 0x00000018ff547819 */ /* 0x000fe20000011460 */
[----:B------:R-:W-:Y:S01]  /*6eb0*/  IMAD R48, R85, R82, R48 ;  /* 0x0000005255307224 */ /* 0x000fe200078e0230 */
[----:B------:R-:W-:Y:S01]  /*6ec0*/  I2IP.S8.S32.SAT R123, R51, R46, RZ ;  /* 0x0000002e337b7239 */ /* 0x000fe200000014ff */
[C---:B------:R-:W-:Y:S01]  /*6ed0*/  IMAD R55, R78.reuse, R55, RZ ;  /* 0x000000374e377224 */ /* 0x040fe200078e02ff */
[----:B------:R-:W-:Y:S01]  /*6ee0*/  SHF.L.U32 R85, R97, 0x10, RZ ;  /* 0x0000001061557819 */ /* 0x000fe200000006ff */
[----:B------:R-:W-:Y:S01]  /*6ef0*/  IMAD R49, R81, R82, R49 ;  /* 0x0000005251317224 */ /* 0x000fe200078e0231 */
[----:B------:R-:W-:Y:S01]  /*6f00*/  PRMT R81, R97, 0x8880, RZ ;  /* 0x0000888061517816 */ /* 0x000fe200000000ff */
[----:B------:R-:W-:Y:S01]  /*6f10*/  IMAD R52, R78, R56, RZ ;  /* 0x000000384e347224 */ /* 0x000fe200078e02ff */
[----:B------:R-:W-:Y:S01]  /*6f20*/  I2IP.S8.S32.SAT R123, R45, R44, R123 ;  /* 0x0000002c2d7b7239 */ /* 0x000fe2000000147b */
[-C--:B------:R-:W-:Y:S01]  /*6f30*/  IMAD R50, R83, R82.reuse, R50 ;  /* 0x0000005253327224 */ /* 0x080fe200078e0232 */
[----:B------:R-:W-:Y:S01]  /*6f40*/  SHF.R.S32.HI R83, RZ, 0x18, R85 ;  /* 0x00000018ff537819 */ /* 0x000fe20000011455 */
[-C--:B------:R-:W-:Y:S01]  /*6f50*/  IMAD R55, R84, R82.reuse, R55 ;  /* 0x0000005254377224 */ /* 0x080fe200078e0237 */
[----:B------:R-:W-:Y:S01]  /*6f60*/  PRMT R85, R98, 0x8880, RZ ;  /* 0x0000888062557816 */ /* 0x000fe200000000ff */
[----:B------:R-:W-:Y:S01]  /*6f70*/  IMAD R52, R81, R82, R52 ;  /* 0x0000005251347224 */ /* 0x000fe200078e0234 */
[----:B------:R-:W-:Y:S01]  /*6f80*/  SHF.L.U32 R81, R97, 0x8, RZ ;  /* 0x0000000861517819 */ /* 0x000fe200000006ff */
[C---:B------:R-:W-:Y:S01]  /*6f90*/  IMAD R53, R78.reuse, R57, RZ ;  /* 0x000000394e357224 */ /* 0x040fe200078e02ff */
[----:B------:R1:W-:Y:S01]  /*6fa0*/  STS.128 [R171+0x8200], R120 ;  /* 0x00820078ab007388 */ /* 0x0003e20000000c00 */
[----:B------:R-:W-:Y:S01]  /*6fb0*/  IMAD R54, R78, R58, RZ ;  /* 0x0000003a4e367224 */ /* 0x000fe200078e02ff */
[----:B------:R-:W-:Y:S01]  /*6fc0*/  SHF.R.S32.HI R81, RZ, 0x18, R81 ;  /* 0x00000018ff517819 */ /* 0x000fe20000011451 */
[----:B------:R-:W-:Y:S01]  /*6fd0*/  IMAD R53, R83, R82, R53 ;  /* 0x0000005253357224 */ /* 0x000fe200078e0235 */
[----:B------:R-:W-:Y:S01]  /*6fe0*/  SHF.L.U32 R84, R98, 0x10, RZ ;  /* 0x0000001062547819 */ /* 0x000fe200000006ff */
[C---:B------:R-:W-:Y:S01]  /*6ff0*/  IMAD R59, R78.reuse, R59, RZ ;  /* 0x0000003b4e3b7224 */ /* 0x040fe200078e02ff */
[----:B------:R-:W-:Y:S01]  /*7000*/  SHF.R.S32.HI R83, RZ, 0x18, R97 ;  /* 0x00000018ff537819 */ /* 0x000fe20000011461 */
[C---:B------:R-:W-:Y:S01]  /*7010*/  IMAD R56, R78.reuse, R60, RZ ;  /* 0x0000003c4e387224 */ /* 0x040fe200078e02ff */
[----:B------:R-:W-:Y:S01]  /*7020*/  I2IP.S8.S32.SAT R124, R55, R50, RZ ;  /* 0x00000032377c7239 */ /* 0x000fe200000014ff */
[----:B------:R-:W-:Y:S01]  /*7030*/  IMAD R54, R81, R82, R54 ;  /* 0x0000005251367224 */ /* 0x000fe200078e0236 */
[----:B------:R-:W-:Y:S01]  /*7040*/  SHF.R.S32.HI R84, RZ, 0x18, R84 ;  /* 0x00000018ff547819 */ /* 0x000fe20000011454 */
[----:B------:R-:W-:Y:S01]  /*7050*/  IMAD R57, R78, R61, RZ ;  /* 0x0000003d4e397224 */ /* 0x000fe200078e02ff */
[----:B------:R-:W-:Y:S01]  /*7060*/  I2IP.S8.S32.SAT R124, R49, R48, R124 ;  /* 0x00000030317c7239 */ /* 0x000fe2000000147c */
[-C--:B------:R-:W-:Y:S01]  /*7070*/  IMAD R59, R83, R82.reuse, R59 ;  /* 0x00000052533b7224 */ /* 0x080fe200078e023b */
[----:B------:R-:W-:Y:S01]  /*7080*/  PRMT R83, R99, 0x8880, RZ ;  /* 0x0000888063537816 */ /* 0x000fe200000000ff */
[-C--:B------:R-:W-:Y:S01]  /*7090*/  IMAD R56, R85, R82.reuse, R56 ;  /* 0x0000005255387224 */ /* 0x080fe200078e0238 */
[----:B------:R-:W-:Y:S01]  /*70a0*/  SHF.R.S32.HI R81, RZ, 0x18, R98 ;  /* 0x00000018ff517819 */ /* 0x000fe20000011462 */
[----:B------:R-:W-:Y:S01]  /*70b0*/  IMAD R57, R84, R82, R57 ;  /* 0x0000005254397224 */ /* 0x000fe200078e0239 */
[----:B------:R-:W-:Y:S01]  /*70c0*/  I2IP.S8.S32.SAT R125, R59, R54, RZ ;  /* 0x000000363b7d7239 */ /* 0x000fe200000014ff */
[C---:B------:R-:W-:Y:S01]  /*70d0*/  IMAD R58, R78.reuse, R62, RZ ;  /* 0x0000003e4e3a7224 */ /* 0x040fe200078e02ff */
[C---:B------:R-:W-:Y:S01]  /*70e0*/  SHF.L.U32 R85, R99.reuse, 0x8, RZ ;  /* 0x0000000863557819 */ /* 0x040fe200000006ff */
[----:B------:R-:W-:Y:S01]  /*70f0*/  IMAD.U32 R84, R99, 0x10000, RZ ;  /* 0x0001000063547824 */ /* 0x000fe200078e00ff */
[----:B------:R-:W-:Y:S01]  /*7100*/  I2IP.S8.S32.SAT R125, R53, R52, R125 ;  /* 0x00000034357d7239 */ /* 0x000fe2000000147d */
[C---:B------:R-:W-:Y:S01]  /*7110*/  IMAD R63, R78.reuse, R63, RZ ;  /* 0x0000003f4e3f7224 */ /* 0x040fe200078e02ff */
[----:B------:R-:W-:Y:S01]  /*7120*/  SHF.R.S32.HI R85, RZ, 0x18, R85 ;  /* 0x00000018ff557819 */ /* 0x000fe20000011455 */
[C---:B------:R-:W-:Y:S01]  /*7130*/  IMAD R60, R78.reuse, R64, RZ ;  /* 0x000000404e3c7224 */ /* 0x040fe200078e02ff */
[----:B------:R-:W-:Y:S01]  /*7140*/  SHF.R.S32.HI R84, RZ, 0x18, R84 ;  /* 0x00000018ff547819 */ /* 0x000fe20000011454 */
[-C--:B------:R-:W-:Y:S02]  /*7150*/  IMAD R58, R87, R82.reuse, R58 ;  /* 0x00000052573a7224 */ /* 0x080fe400078e023a */
[C---:B------:R-:W-:Y:S02]  /*7160*/  IMAD R61, R78.reuse, R65, RZ ;  /* 0x000000414e3d7224 */ /* 0x040fe400078e02ff */
[-C--:B------:R-:W-:Y:S02]  /*7170*/  IMAD R63, R81, R82.reuse, R63 ;  /* 0x00000052513f7224 */ /* 0x080fe400078e023f */
[----:B------:R-:W-:Y:S02]  /*7180*/  IMAD R60, R83, R82, R60 ;  /* 0x00000052533c7224 */ /* 0x000fe400078e023c */
[----:B------:R-:W-:Y:S01]  /*7190*/  IMAD R62, R78, R66, RZ ;  /* 0x000000424e3e7224 */ /* 0x000fe200078e02ff */
[----:B------:R-:W-:Y:S01]  /*71a0*/  I2IP.S8.S32.SAT R126, R63, R58, RZ ;  /* 0x0000003a3f7e7239 */ /* 0x000fe200000014ff */
[----:B------:R-:W-:Y:S02]  /*71b0*/  IMAD R61, R84, R82, R61 ;  /* 0x00000052543d7224 */ /* 0x000fe400078e023d */
[----:B------:R-:W-:Y:S01]  /*71c0*/  IMAD R67, R78, R67, RZ ;  /* 0x000000434e437224 */ /* 0x000fe200078e02ff */
[----:B------:R-:W-:Y:S01]  /*71d0*/  I2IP.S8.S32.SAT R126, R57, R56, R126 ;  /* 0x00000038397e7239 */ /* 0x000fe2000000147e */
[-C--:B------:R-:W-:Y:S02]  /*71e0*/  IMAD R62, R85, R82.reuse, R62 ;  /* 0x00000052553e7224 */ /* 0x080fe400078e023e */
[----:B------:R-:W-:Y:S05]  /*71f0*/  IMAD R67, R86, R82, R67 ;  /* 0x0000005256437224 */ /* 0x000fea00078e0243 */
[----:B------:R-:W-:Y:S04]  /*7200*/  I2IP.S8.S32.SAT R127, R67, R62, RZ ;  /* 0x0000003e437f7239 */ /* 0x000fe800000014ff */
[----:B------:R-:W-:Y:S05]  /*7210*/  I2IP.S8.S32.SAT R127, R61, R60, R127 ;  /* 0x0000003c3d7f7239 */ /* 0x000fea000000147f */
[----:B------:R1:W-:Y:S01]  /*7220*/  STS.128 [R170+0x8200], R124 ;  /* 0x0082007caa007388 */ /* 0x0003e20000000c00 */
[----:B------:R-:W-:Y:S01]  /*7230*/  @!PT LDS RZ, [RZ] ;  /* 0x00000000fffff984 */ /* 0x000fe20000000800 */
[----:B------:R-:W-:Y:S01]  /*7240*/  @!PT LDS RZ, [RZ] ;  /* 0x00000000fffff984 */ /* 0x000fe20000000800 */
[----:B------:R-:W-:Y:S01]  /*7250*/  @!PT LDS RZ, [RZ] ;  /* 0x00000000fffff984 */ /* 0x000fe20000000800 */
[----:B------:R-:W-:Y:S01]  /*7260*/  @!PT LDS RZ, [RZ] ;  /* 0x00000000fffff984 */ /* 0x000fe20000000800 */
[----:B------:R2:W-:Y:S07]  /*7270*/  MEMBAR.ALL.CTA ;  /* 0x0000000000007992 */ /* 0x0005ee0000008000 */
[----:B--2---:R-:W2:Y:S02]  /*7280*/  FENCE.VIEW.ASYNC.S ;  /* 0x00000000000073c6 */ /* 0x004ea40000000000 */
[----:B--2---:R-:W-:Y:S06]  /*7290*/  BAR.SYNC.DEFER_BLOCKING 0x1, 0x80 ;  /* 0x0042000000007b1d */ /* 0x004fec0000010000 */
[----:B------:R-:W-:Y:S05]  /*72a0*/  @P0 BRA `(.L_x_108) ;  /* 0x0000000000280947 */ /* 0x000fea0003800000 */
[----:B------:R-:W-:Y:S02]  /*72b0*/  UIADD3 UR4, UPT, UPT, UR49, 0x8200, URZ ;  /* 0x0000820031047890 */ /* 0x000fe4000fffe0ff */
[----:B------:R-:W-:Y:S01]  /*72c0*/  UIADD3 UR6, UP0, UPT, UR52, 0x680, URZ ;  /* 0x0000068034067890 */ /* 0x000fe2000ff1e0ff */
[----:B------:R-:W-:Y:S03]  /*72d0*/  UMOV UR43, UR36 ;  /* 0x00000024002b7c82 */ /* 0x000fe60008000000 */
[----:B------:R-:W-:Y:S01]  /*72e0*/  MOV R166, UR4 ;  /* 0x0000000400a67c02 */ /* 0x000fe20008000f00 */
[----:B------:R-:W-:Y:S03]  /*72f0*/  UIADD3.X UR7, UPT, UPT, URZ, UR53, URZ, UP0, !UPT ;  /* 0x00000035ff077290 */ /* 0x000fe600087fe4ff */
[----:B------:R-:W-:Y:S11]  /*7300*/  R2UR UR40, R166 ;  /* 0x00000000a62872ca */ /* 0x000ff600000e0000 */
[----:B------:R-:W-:Y:S02]  /*7310*/  @!UPT UIADD3 URZ, UPT, UPT, URZ, URZ, URZ ;  /* 0x000000fffffff290 */ /* 0x000fe4000fffe0ff */
[----:B------:R2:W-:Y:S01]  /*7320*/  UTMASTG.3D [UR40], [UR6] ;  /* 0x00000028060073b5 */ /* 0x0005e20008010000 */
[----:B------:R0:W-:Y:S01]  /*7330*/  UTMACMDFLUSH ;  /* 0x00000000000079b7 */ /* 0x0001e20000000000 */
[----:B--2---:R-:W-:Y:S04]  /*7340*/  DEPBAR.LE SB0, 0x1 ;  /* 0x000080400000791a */ /* 0x004fe80000000000 */
.L_x_108:
[----:B------:R-:W-:Y:S05]  /*7350*/  BSYNC.RECONVERGENT B0 ;  /* 0x0000000000007941 */ /* 0x000fea0003800200 */
.L_x_107:
[----:B------:R-:W-:Y:S06]  /*7360*/  BAR.SYNC.DEFER_BLOCKING 0x1, 0x80 ;  /* 0x0042000000007b1d */ /* 0x000fec0000010000 */
[----:B------:R-:W2:Y:S01]  /*7370*/  @P6 SYNCS.PHASECHK.TRANS64.TRYWAIT P0, [R118+URZ+0xe0], R119 ;  /* 0x0000e077760065a7 */ /* 0x000ea200080011ff */
[----:B------:R-:W-:Y:S01]  /*7380*/  BSSY B1, `(.L_x_109) ;  /* 0x0000023000017945 */ /* 0x000fe20003800000 */
[----:B--2---:R-:W-:Y:S03]  /*7390*/  @P6 SEL R109, RZ, 0x1, !P0 ;  /* 0x00000001ff6d6807 */ /* 0x004fe60004000000 */
[----:B------:R-:W-:Y:S05]  /*73a0*/  @!P6 BRA `(.L_x_110) ;  /* 0x000000000080e947 */ /* 0x000fea0003800000 */
[----:B------:R-:W-:Y:S01]  /*73b0*/  ISETP.NE.AND P1, PT, R110, RZ, PT ;  /* 0x000000ff6e00720c */ /* 0x000fe20003f25270 */
[----:B------:R-:W-:Y:S01]  /*73c0*/  BSSY B0, `(.L_x_111) ;  /* 0x000000a000007945 */ /* 0x000fe20003800000 */
[----:B------:R-:W-:Y:S11]  /*73d0*/  ISETP.NE.AND P0, PT, R109, RZ, PT ;  /* 0x000000ff6d00720c */ /* 0x000ff60003f05270 */
[----:B------:R-:W-:Y:S04]  /*73e0*/  @P1 IMAD R5, R160, 0x2000, R111 ;  /* 0x00002000a0051824 */ /* 0x000fe800078e026f */
[--C-:B------:R-:W-:Y:S01]  /*73f0*/  @P1 IMAD.IADD R4, R165, 0x1, R5.reuse ;  /* 0x00000001a5041824 */ /* 0x100fe200078e0205 */
[----:B------:R-:W-:Y:S01]  /*7400*/  @P1 IADD3 R2, PT, PT, R164, R5, RZ ;  /* 0x00000005a4021210 */ /* 0x000fe20007ffe0ff */
[----:B------:R-:W-:Y:S01]  /*7410*/  @P1 IMAD.IADD R0, R116, 0x1, R5 ;  /* 0x0000000174001824 */ /* 0x000fe200078e0205 */
[----:B------:R-:W-:Y:S06]  /*7420*/  @P0 BRA `(.L_x_112) ;  /* 0x00000000000c0947 */ /* 0x000fec0003800000 */
[----:B------:R-:W-:Y:S04]  /*7430*/  SHF.L.U32 R3, R159, 0x1f, RZ ;  /* 0x0000001f9f037819 */ /* 0x000fe800000006ff */
[----:B------:R-:W2:Y:S02]  /*7440*/  SYNCS.PHASECHK.TRANS64.TRYWAIT P0, [R118+URZ+0xe0], R3 ;  /* 0x0000e003760075a7 */ /* 0x000ea400080011ff */
[----:B--2---:R-:W-:Y:S05]  /*7450*/  @!P0 BRA `(.L_x_113) ;  /* 0x0000004c00f08947 */ /* 0x004fea0003800000 */
.L_x_112:
[----:B------:R-:W-:Y:S05]  /*7460*/  BSYNC B0 ;  /* 0x0000000000007941 */ /* 0x000fea0003800000 */
.L_x_111:
[----:B------:R-:W-:Y:S01]  /*7470*/  ISETP.NE.AND P0, PT, R110, RZ, PT ;  /* 0x000000ff6e00720c */ /* 0x000fe20003f05270 */
[----:B--2---:R-:W-:Y:S02]  /*7480*/  VIADD R118, R118, 0x100 ;  /* 0x0000010076767836 */ /* 0x004fe40000000000 */
[----:B------:R-:W-:Y:S02]  /*7490*/  IMAD.U32 R3, RZ, RZ, UR37 ;  /* 0x00000025ff037e24 */ /* 0x000fe4000f8e00ff */
[----:B------:R-:W-:Y:S03]  /*74a0*/  VIADD R160, R160, 0x1 ;  /* 0x00000001a0a07836 */ /* 0x000fe60000000000 */
[----:B------:R-:W-:Y:S05]  /*74b0*/  PRMT R3, R3, 0x654, R118 ;  /* 0x0000065403037816 */ /* 0x000fea0000000076 */
[----:B------:R2:W3:Y:S04]  /*74c0*/  @P0 LDS.128 R100, [R5+0x200] ;  /* 0x0002000005640984 */ /* 0x0004e80000000c00 */
[----:B------:R2:W4:Y:S04]  /*74d0*/  @P0 LDS.128 R88, [R4+0x200] ;  /* 0x0002000004580984 */ /* 0x0005280000000c00 */
        /* <DEDUP_REMOVED lines=9> */
[----:B------:R-:W-:Y:S02]  /*7570*/  SEL R6, RZ, 0x1, P0 ;  /* 0x00000001ff067807 */ /* 0x000fe40000000000 */
[----:B------:R-:W-:Y:S02]  /*7580*/  SEL R160, R160, RZ, P0 ;  /* 0x000000ffa0a07207 */ /* 0x000fe40000000000 */
[----:B------:R-:W-:Y:S01]  /*7590*/  LOP3.LUT R159, R159, R6, RZ, 0x3c, !PT ;  /* 0x000000069f9f7212 */ /* 0x000fe200078e3cff */
[----:B-----5:R2:W-:Y:S06]  /*75a0*/  SYNCS.ARRIVE.TRANS64.RED.A1T0 RZ, [R3+URZ], RZ ;  /* 0x000000ff03ff79a7 */ /* 0x0205ec00081004ff */
.L_x_110:
[----:B------:R-:W-:Y:S05]  /*75b0*/  BSYNC B1 ;  /* 0x0000000000017941 */ /* 0x000fea0003800000 */
.L_x_109:
[----:B--2---:R-:W-:Y:S05]  /*75c0*/  VIADD R3, R80, 0x40 ;  /* 0x0000004050037836 */ /* 0x004fea0000000000 */
[----:B------:R-:W-:Y:S04]  /*75d0*/  SHF.R.U32.HI R3, RZ, 0x15, R3 ;  /* 0x00000015ff037819 */ /* 0x000fe80000011603 */
[----:B------:R-:W-:Y:S11]  /*75e0*/  LOP3.LUT P0, RZ, R3, 0x3, R154, 0x48, !PT ;  /* 0x0000000303ff7812 */ /* 0x000ff6000780489a */
[----:B------:R-:W-:Y:S02]  /*75f0*/  @!UPT UIADD3 URZ, UPT, UPT, URZ, URZ, URZ ;  /* 0x000000fffffff290 */ /* 0x000fe4000fffe0ff */
[----:B------:R-:W-:Y:S05]  /*7600*/  @!P0 BRA `(.L_x_114) ;  /* 0x0000000000408947 */ /* 0x000fea0003800000 */
[----:B------:R-:W2:Y:S01]  /*7610*/  LDCU.64 UR8, c[0x4][0x78] ;  /* 0x01000f00ff0877ac */ /* 0x000ea20008000a00 */
[----:B------:R-:W-:Y:S01]  /*7620*/  MOV R3, 0x0 ;  /* 0x0000000000037802 */ /* 0x000fe20000000f00 */
[----:B------:R-:W-:Y:S02]  /*7630*/  HFMA2 R12, -RZ, RZ, 0, 5.9604644775390625e-08 ;  /* 0x00000001ff0c7431 */ /* 0x000fe400000001ff */
[----:B------:R-:W-:Y:S02]  /*7640*/  IMAD.MOV.U32 R8, RZ, RZ, 0x192 ;  /* 0x00000192ff087424 */ /* 0x000fe400078e00ff */
[----:B------:R-:W-:Y:S01]  /*7650*/  IMAD.MOV.U32 R13, RZ, RZ, RZ ;  /* 0x000000ffff0d7224 */ /* 0x000fe200078e00ff */
[----:B------:R-:W5:Y:S01]  /*7660*/  LDCU.64 UR6, c[0x4][0x80] ;  /* 0x01001000ff0677ac */ /* 0x000f620008000a00 */
[----:B------:R-:W1:Y:S01]  /*7670*/  LDC.64 R2, c[0x4][R3] ;  /* 0x0100000003027b82 */ /* 0x000e620000000a00 */
[----:B------:R-:W3:Y:S01]  /*7680*/  LDCU.64 UR4, c[0x4][0x18] ;  /* 0x01000300ff0477ac */ /* 0x000ee20008000a00 */
[----:B--2---:R-:W-:Y:S01]  /*7690*/  MOV R5, UR9 ;  /* 0x0000000900057c02 */ /* 0x004fe20008000f00 */
[----:B------:R-:W-:Y:S01]  /*76a0*/  IMAD.U32 R4, RZ, RZ, UR8 ;  /* 0x00000008ff047e24 */ /* 0x000fe2000f8e00ff */
[----:B-----5:R-:W-:Y:S01]  /*76b0*/  MOV R7, UR7 ;  /* 0x0000000700077c02 */ /* 0x020fe20008000f00 */
[----:B------:R-:W-:Y:S01]  /*76c0*/  IMAD.U32 R6, RZ, RZ, UR6 ;  /* 0x00000006ff067e24 */ /* 0x000fe2000f8e00ff */
[----:B---3--:R-:W-:Y:S01]  /*76d0*/  MOV R11, UR5 ;  /* 0x00000005000b7c02 */ /* 0x008fe20008000f00 */
[----:B------:R-:W-:Y:S02]  /*76e0*/  IMAD.U32 R10, RZ, RZ, UR4 ;  /* 0x00000004ff0a7e24 */ /* 0x000fe4000f8e00ff */
[----:B------:R-:W-:Y:S07]  /*76f0*/  LEPC R20, `(.L_x_114) ;  /* 0x000000001014794e */ /* 0x000fee0000000000 */
[----:B-1--4-:R-:W-:Y:S05]  /*7700*/  CALL.ABS.NOINC R2 ;  /* 0x0000000002007343 */ /* 0x012fea0003c00000 */
.L_x_114:
[----:B------:R-:W-:Y:S05]  /*7710*/  WARPSYNC.ALL ;  /* 0x0000000000007948 */ /* 0x000fea0003800000 */
[----:B------:R-:W-:Y:S01]  /*7720*/  R2UR UR4, R80 ;  /* 0x00000000500472ca */ /* 0x000fe200000e0000 */
[----:B------:R-:W-:Y:S01]  /*7730*/  BSSY.RECONVERGENT B0, `(.L_x_115) ;  /* 0x000011c000007945 */ /* 0x000fe20003800200 */
[C---:B---3--:R-:W-:Y:S02]  /*7740*/  PRMT R81, R100.reuse, 0x8880, RZ ;  /* 0x0000888064517816 */ /* 0x048fe400000000ff */
[C---:B------:R-:W-:Y:S02]  /*7750*/  SHF.L.U32 R84, R100.reuse, 0x8, RZ ;  /* 0x0000000864547819 */ /* 0x040fe400000006ff */
[----:B------:R-:W-:Y:S02]  /*7760*/  SHF.L.U32 R83, R100, 0x10, RZ ;  /* 0x0000001064537819 */ /* 0x000fe400000006ff */
[----:B------:R-:W-:Y:S02]  /*7770*/  SHF.R.S32.HI R84, RZ, 0x18, R84 ;  /* 0x00000018ff547819 */ /* 0x000fe40000011454 */
[----:B------:R-:W-:Y:S02]  /*7780*/  SHF.R.S32.HI R83, RZ, 0x18, R83 ;  /* 0x00000018ff537819 */ /* 0x000fe40000011453 */
[----:B------:R-:W-:Y:S01]  /*7790*/  ISETP.NE.AND P0, PT, R167, RZ, PT ;  /* 0x000000ffa700720c */ /* 0x000fe20003f05270 */
[----:B------:R-:W2:Y:S01]  /*77a0*/  LDTM.x64 R4, tmem[UR4+0x40] ;  /* 0x00004004000479ee */ /* 0x000ea20008340000 */
[----:B------:R-:W-:Y:S01]  /*77b0*/  ISETP.NE.AND P6, PT, R117, RZ, PT ;  /* 0x000000ff7500720c */ /* 0x000fe20003fc5270 */
[C---:B--2---:R-:W-:Y:S02]  /*77c0*/  IMAD R0, R78.reuse, R4, RZ ;  /* 0x000000044e007224 */ /* 0x044fe400078e02ff */
[C---:B------:R-:W-:Y:S02]  /*77d0*/  IMAD R3, R78.reuse, R6, RZ ;  /* 0x000000064e037224 */ /* 0x040fe400078e02ff */
[C---:B------:R-:W-:Y:S02]  /*77e0*/  IMAD R4, R78.reuse, R8, RZ ;  /* 0x000000084e047224 */ /* 0x040fe400078e02ff */
[C---:B------:R-:W-:Y:S02]  /*77f0*/  IMAD R6, R78.reuse, R10, RZ ;  /* 0x0000000a4e067224 */ /* 0x040fe400078e02ff */
[C---:B------:R-:W-:Y:S02]  /*7800*/  IMAD R2, R78.reuse, R5, RZ ;  /* 0x000000054e027224 */ /* 0x040fe400078e02ff */
[C---:B------:R-:W-:Y:S02]  /*7810*/  IMAD R8, R78.reuse, R12, RZ ;  /* 0x0000000c4e087224 */ /* 0x040fe400078e02ff */
[C---:B------:R-:W-:Y:S02]  /*7820*/  IMAD R10, R78.reuse, R14, RZ ;  /* 0x0000000e4e0a7224 */ /* 0x040fe400078e02ff */
[C---:B------:R-:W-:Y:S02]  /*7830*/  IMAD R5, R78.reuse, R9, RZ ;  /* 0x000000094e057224 */ /* 0x040fe400078e02ff */
[----:B------:R-:W-:Y:S01]  /*7840*/  IMAD R0, R81, R82, R0 ;  /* 0x0000005251007224 */ /* 0x000fe200078e0200 */
[----:B------:R-:W-:Y:S01]  /*7850*/  SHF.L.U32 R81, R101, 0x8, RZ ;  /* 0x0000000865517819 */ /* 0x000fe200000006ff */
[C---:B------:R-:W-:Y:S02]  /*7860*/  IMAD R12, R78.reuse, R16, RZ ;  /* 0x000000104e0c7224 */ /* 0x040fe400078e02ff */
[C---:B------:R-:W-:Y:S01]  /*7870*/  IMAD R14, R78.reuse, R18, RZ ;  /* 0x000000124e0e7224 */ /* 0x040fe200078e02ff */
[----:B------:R-:W-:Y:S01]  /*7880*/  SHF.R.S32.HI R81, RZ, 0x18, R81 ;  /* 0x00000018ff517819 */ /* 0x000fe20000011451 */
[C---:B------:R-:W-:Y:S02]  /*7890*/  IMAD R9, R78.reuse, R13, RZ ;  /* 0x0000000d4e097224 */ /* 0x040fe400078e02ff */
[C---:B------:R-:W-:Y:S02]  /*78a0*/  IMAD R16, R78.reuse, R20, RZ ;  /* 0x000000144e107224 */ /* 0x040fe400078e02ff */
[C---:B------:R-:W-:Y:S02]  /*78b0*/  IMAD R18, R78.reuse, R22, RZ ;  /* 0x000000164e127224 */ /* 0x040fe400078e02ff */
[C---:B------:R-:W-:Y:S02]  /*78c0*/  IMAD R13, R78.reuse, R17, RZ ;  /* 0x000000114e0d7224 */ /* 0x040fe400078e02ff */
[C---:B------:R-:W-:Y:S02]  /*78d0*/  IMAD R20, R78.reuse, R24, RZ ;  /* 0x000000184e147224 */ /* 0x040fe400078e02ff */
[C---:B------:R-:W-:Y:S02]  /*78e0*/  IMAD R22, R78.reuse, R26, RZ ;  /* 0x0000001a4e167224 */ /* 0x040fe400078e02ff */
[----:B------:R-:W-:Y:S01]  /*78f0*/  IMAD R2, R83, R82, R2 ;  /* 0x0000005253027224 */ /* 0x000fe200078e0202 */
[----:B------:R-:W-:Y:S01]  /*7900*/  SHF.R.S32.HI R83, RZ, 0x18, R101 ;  /* 0x00000018ff537819 */ /* 0x000fe20000011465 */
[C---:B------:R-:W-:Y:S02]  /*7910*/  IMAD R17, R78.reuse, R21, RZ ;  /* 0x000000154e117224 */ /* 0x040fe400078e02ff */
[C---:B------:R-:W-:Y:S02]  /*7920*/  IMAD R24, R78.reuse, R28, RZ ;  /* 0x0000001c4e187224 */ /* 0x040fe400078e02ff */
[C---:B------:R-:W-:Y:S02]  /*7930*/  IMAD R26, R78.reuse, R30, RZ ;  /* 0x0000001e4e1a7224 */ /* 0x040fe400078e02ff */
[C---:B------:R-:W-:Y:S02]  /*7940*/  IMAD R21, R78.reuse, R25, RZ ;  /* 0x000000194e157224 */ /* 0x040fe400078e02ff */
[C---:B------:R-:W-:Y:S02]  /*7950*/  IMAD R28, R78.reuse, R32, RZ ;  /* 0x000000204e1c7224 */ /* 0x040fe400078e02ff */
[----:B------:R-:W-:Y:S02]  /*7960*/  IMAD R30, R78, R34, RZ ;  /* 0x000000224e1e7224 */ /* 0x000fe400078e02ff */
[----:B------:R-:W-:Y:S02]  /*7970*/  IMAD R3, R84, R82, R3 ;  /* 0x0000005254037224 */ /* 0x000fe400078e0203 */
[C---:B------:R-:W-:Y:S02]  /*7980*/  IMAD R25, R78.reuse, R29, RZ ;  /* 0x0000001d4e197224 */ /* 0x040fe400078e02ff */
        /* <DEDUP_REMOVED lines=14> */
[C---:B------:R-:W-:Y:S01]  /*7a70*/  IMAD R60, R78.reuse, R64, RZ ;  /* 0x000000404e3c7224 */ /* 0x040fe200078e02ff */
[----:B------:R-:W-:Y:S01]  /*7a80*/  SHF.R.S32.HI R64, RZ, 0x18, R100 ;  /* 0x00000018ff407819 */ /* 0x000fe20000011464 */
[C---:B------:R-:W-:Y:S02]  /*7a90*/  IMAD R34, R78.reuse, R38, RZ ;  /* 0x000000264e227224 */ /* 0x040fe400078e02ff */
[C---:B------:R-:W-:Y:S02]  /*7aa0*/  IMAD R38, R78.reuse, R42, RZ ;  /* 0x0000002a4e267224 */ /* 0x040fe400078e02ff */
[C---:B------:R-:W-:Y:S02]  /*7ab0*/  IMAD R57, R78.reuse, R61, RZ ;  /* 0x0000003d4e397224 */ /* 0x040fe400078e02ff */
[C---:B------:R-:W-:Y:S01]  /*7ac0*/  IMAD R61, R78.reuse, R65, RZ ;  /* 0x000000414e3d7224 */ /* 0x040fe200078e02ff */
[C---:B------:R-:W-:Y:S01]  /*7ad0*/  PRMT R65, R101.reuse, 0x8880, RZ ;  /* 0x0000888065417816 */ /* 0x040fe200000000ff */
[C---:B------:R-:W-:Y:S02]  /*7ae0*/  IMAD R42, R78.reuse, R46, RZ ;  /* 0x0000002e4e2a7224 */ /* 0x040fe400078e02ff */
[C---:B------:R-:W-:Y:S02]  /*7af0*/  IMAD R46, R78.reuse, R50, RZ ;  /* 0x000000324e2e7224 */ /* 0x040fe400078e02ff */
[C---:B------:R-:W-:Y:S02]  /*7b00*/  IMAD R51, R78.reuse, R51, RZ ;  /* 0x000000334e337224 */ /* 0x040fe400078e02ff */
[C---:B------:R-:W-:Y:S02]  /*7b10*/  IMAD R50, R78.reuse, R54, RZ ;  /* 0x000000364e327224 */ /* 0x040fe400078e02ff */
[C---:B------:R-:W-:Y:S02]  /*7b20*/  IMAD R54, R78.reuse, R58, RZ ;  /* 0x0000003a4e367224 */ /* 0x040fe400078e02ff */
[C---:B------:R-:W-:Y:S02]  /*7b30*/  IMAD R58, R78.reuse, R62, RZ ;  /* 0x0000003e4e3a7224 */ /* 0x040fe400078e02ff */
[C---:B------:R-:W-:Y:S01]  /*7b40*/  IMAD R62, R78.reuse, R66, RZ ;  /* 0x000000424e3e7224 */ /* 0x040fe200078e02ff */
[----:B------:R-:W-:Y:S01]  /*7b50*/  SHF.L.U32 R66, R101, 0x10, RZ ;  /* 0x0000001065427819 */ /* 0x000fe200000006ff */
[C---:B------:R-:W-:Y:S02]  /*7b60*/  IMAD R7, R78.reuse, R7, RZ ;  /* 0x000000074e077224 */ /* 0x040fe400078e02ff */
[----:B------:R-:W-:Y:S01]  /*7b70*/  IMAD R11, R78, R11, RZ ;  /* 0x0000000b4e0b7224 */ /* 0x000fe200078e02ff */
[----:B------:R-:W-:Y:S01]  /*7b80*/  SHF.R.S32.HI R66, RZ, 0x18, R66 ;  /* 0x00000018ff427819 */ /* 0x000fe20000011442 */
[-C--:B------:R-:W-:Y:S01]  /*7b90*/  IMAD R7, R64, R82.reuse, R7 ;  /* 0x0000005240077224 */ /* 0x080fe200078e0207 */
[C---:B------:R-:W-:Y:S01]  /*7ba0*/  PRMT R64, R102.reuse, 0x8880, RZ ;  /* 0x0000888066407816 */ /* 0x040fe200000000ff */
[-C--:B------:R-:W-:Y:S01]  /*7bb0*/  IMAD R4, R65, R82.reuse, R4 ;  /* 0x0000005241047224 */ /* 0x080fe200078e0204 */
[----:B------:R-:W-:Y:S01]  /*7bc0*/  SHF.L.U32 R65, R102, 0x10, RZ ;  /* 0x0000001066417819 */ /* 0x000fe200000006ff */
[-C--:B------:R-:W-:Y:S02]  /*7bd0*/  IMAD R5, R66, R82.reuse, R5 ;  /* 0x0000005242057224 */ /* 0x080fe400078e0205 */
[-C--:B------:R-:W-:Y:S01]  /*7be0*/  IMAD R6, R81, R82.reuse, R6 ;  /* 0x0000005251067224 */ /* 0x080fe200078e0206 */
[----:B------:R-:W-:Y:S01]  /*7bf0*/  I2IP.S8.S32.SAT R81, R7, R3, RZ ;  /* 0x0000000307517239 */ /* 0x000fe200000014ff */
[----:B------:R-:W-:Y:S01]  /*7c00*/  IMAD R11, R83, R82, R11 ;  /* 0x00000052530b7224 */ /* 0x000fe200078e020b */
[----:B------:R-:W-:Y:S01]  /*7c10*/  SHF.L.U32 R7, R102, 0x8, RZ ;  /* 0x0000000866077819 */ /* 0x000fe200000006ff */
[C---:B------:R-:W-:Y:S01]  /*7c20*/  IMAD R15, R78.reuse, R15, RZ ;  /* 0x0000000f4e0f7224 */ /* 0x040fe200078e02ff */
[----:B------:R-:W-:Y:S01]  /*7c30*/  MOV R3, R64 ;  /* 0x0000004000037202 */ /* 0x000fe20000000f00 */
[C---:B------:R-:W-:Y:S01]  /*7c40*/  IMAD R19, R78.reuse, R19, RZ ;  /* 0x000000134e137224 */ /* 0x040fe200078e02ff */
[----:B------:R-:W-:Y:S01]  /*7c50*/  I2IP.S8.S32.SAT R11, R11, R6, RZ ;  /* 0x000000060b0b7239 */ /* 0x000fe200000014ff */
[C---:B------:R-:W-:Y:S01]  /*7c60*/  IMAD R23, R78.reuse, R23, RZ ;  /* 0x000000174e177224 */ /* 0x040fe200078e02ff */
[----:B------:R-:W-:Y:S01]  /*7c70*/  SHF.R.S32.HI R6, RZ, 0x18, R65 ;  /* 0x00000018ff067819 */ /* 0x000fe20000011441 */
[----:B------:R-:W-:Y:S01]  /*7c80*/  IMAD R8, R3, R82, R8 ;  /* 0x0000005203087224 */ /* 0x000fe200078e0208 */
[----:B------:R-:W-:Y:S01]  /*7c90*/  SHF.R.S32.HI R7, RZ, 0x18, R7 ;  /* 0x00000018ff077819 */ /* 0x000fe20000011407 */
[----:B------:R-:W-:Y:S01]  /*7ca0*/  IMAD R27, R78, R27, RZ ;  /* 0x0000001b4e1b7224 */ /* 0x000fe200078e02ff */
[----:B------:R-:W-:Y:S01]  /*7cb0*/  I2IP.S8.S32.SAT R84, R2, R0, R81 ;  /* 0x0000000002547239 */ /* 0x000fe20000001451 */
[-C--:B------:R-:W-:Y:S01]  /*7cc0*/  IMAD R9, R6, R82.reuse, R9 ;  /* 0x0000005206097224 */ /* 0x080fe200078e0209 */
[----:B------:R-:W-:Y:S01]  /*7cd0*/  SHF.L.U32 R2, R103, 0x10, RZ ;  /* 0x0000001067027819 */ /* 0x000fe200000006ff */
[----:B------:R-:W-:Y:S01]  /*7ce0*/  IMAD R10, R7, R82, R10 ;  /* 0x00000052070a7224 */ /* 0x000fe200078e020a */
[----:B------:R-:W-:Y:S01]  /*7cf0*/  SHF.R.S32.HI R0, RZ, 0x18, R102 ;  /* 0x00000018ff007819 */ /* 0x000fe20000011466 */
[C---:B------:R-:W-:Y:S01]  /*7d00*/  IMAD R31, R78.reuse, R31, RZ ;  /* 0x0000001f4e1f7224 */ /* 0x040fe200078e02ff */
[----:B------:R-:W-:Y:S01]  /*7d10*/  I2IP.S8.S32.SAT R85, R5, R4, R11 ;  /* 0x0000000405557239 */ /* 0x000fe2000000140b */
[----:B------:R-:W-:Y:S01]  /*7d20*/  IMAD R35, R78, R35, RZ ;  /* 0x000000234e237224 */ /* 0x000fe200078e02ff */
[C---:B------:R-:W-:Y:S01]  /*7d30*/  PRMT R3, R103.reuse, 0x8880, RZ ;  /* 0x0000888067037816 */ /* 0x040fe200000000ff */
[-C--:B------:R-:W-:Y:S01]  /*7d40*/  IMAD R15, R0, R82.reuse, R15 ;  /* 0x00000052000f7224 */ /* 0x080fe200078e020f */
[----:B------:R-:W-:Y:S01]  /*7d50*/  SHF.L.U32 R5, R103, 0x8, RZ ;  /* 0x0000000867057819 */ /* 0x000fe200000006ff */
[C---:B------:R-:W-:Y:S01]  /*7d60*/  IMAD R39, R78.reuse, R39, RZ ;  /* 0x000000274e277224 */ /* 0x040fe200078e02ff */
[----:B------:R-:W-:Y:S01]  /*7d70*/  SHF.R.S32.HI R2, RZ, 0x18, R2 ;  /* 0x00000018ff027819 */ /* 0x000fe20000011402 */
[-C--:B------:R-:W-:Y:S01]  /*7d80*/  IMAD R12, R3, R82.reuse, R12 ;  /* 0x00000052030c7224 */ /* 0x080fe200078e020c */
[----:B------:R-:W-:Y:S01]  /*7d90*/  SHF.R.S32.HI R5, RZ, 0x18, R5 ;  /* 0x00000018ff057819 */ /* 0x000fe20000011405 */
[----:B------:R-:W-:Y:S01]  /*7da0*/  IMAD R43, R78, R43, RZ ;  /* 0x0000002b4e2b7224 */ /* 0x000fe200078e02ff */
[----:B------:R-:W-:Y:S01]  /*7db0*/  SHF.R.S32.HI R4, RZ, 0x18, R103 ;  /* 0x00000018ff047819 */ /* 0x000fe20000011467 */
[-C--:B------:R-:W-:Y:S01]  /*7dc0*/  IMAD R13, R2, R82.reuse, R13 ;  /* 0x00000052020d7224 */ /* 0x080fe200078e020d */
[C---:B----4-:R-:W-:Y:S01]  /*7dd0*/  SHF.L.U32 R0, R88.reuse, 0x10, RZ ;  /* 0x0000001058007819 */ /* 0x050fe200000006ff */
[-C--:B------:R-:W-:Y:S01]  /*7de0*/  IMAD R14, R5, R82.reuse, R14 ;  /* 0x00000052050e7224 */ /* 0x080fe200078e020e */
[C---:B------:R-:W-:Y:S01]  /*7df0*/  PRMT R3, R88.reuse, 0x8880, RZ ;  /* 0x0000888058037816 */ /* 0x040fe200000000ff */
[----:B------:R-:W-:Y:S01]  /*7e00*/  IMAD.SHL.U32 R2, R88, 0x100, RZ ;  /* 0x0000010058027824 */ /* 0x000fe200078e00ff */
[----:B------:R-:W-:Y:S01]  /*7e10*/  SHF.R.S32.HI R0, RZ, 0x18, R0 ;  /* 0x00000018ff007819 */ /* 0x000fe20000011400 */
[-C--:B------:R-:W-:Y:S01]  /*7e20*/  IMAD R19, R4, R82.reuse, R19 ;  /* 0x0000005204137224 */ /* 0x080fe200078e0213 */
[----:B------:R-:W-:Y:S01]  /*7e30*/  SHF.L.U32 R4, R89, 0x10, RZ ;  /* 0x0000001059047819 */ /* 0x000fe200000006ff */
[-C--:B------:R-:W-:Y:S01]  /*7e40*/  IMAD R16, R3, R82.reuse, R16 ;  /* 0x0000005203107224 */ /* 0x080fe200078e0210 */
[----:B------:R-:W-:Y:S01]  /*7e50*/  SHF.R.S32.HI R5, RZ, 0x18, R2 ;  /* 0x00000018ff057819 */ /* 0x000fe20000011402 */
[-C--:B------:R-:W-:Y:S01]  /*7e60*/  IMAD R17, R0, R82.reuse, R17 ;  /* 0x0000005200117224 */ /* 0x080fe200078e0211 */
[----:B------:R-:W-:Y:S01]  /*7e70*/  SHF.R.S32.HI R0, RZ, 0x18, R88 ;  /* 0x00000018ff007819 */ /* 0x000fe20000011458 */
[----:B------:R-:W-:Y:S01]  /*7e80*/  IMAD R47, R78, R47, RZ ;  /* 0x0000002f4e2f7224 */ /* 0x000fe200078e02ff */
[----:B------:R-:W-:Y:S01]  /*7e90*/  PRMT R3, R89, 0x8880, RZ ;  /* 0x0000888059037816 */ /* 0x000fe200000000ff */
[-C--:B------:R-:W-:Y:S01]  /*7ea0*/  IMAD R18, R5, R82.reuse, R18 ;  /* 0x0000005205127224 */ /* 0x080fe200078e0212 */
[----:B------:R-:W-:Y:S01]  /*7eb0*/  SHF.L.U32 R2, R89, 0x8, RZ ;  /* 0x0000000859027819 */ /* 0x000fe200000006ff */
[-C--:B------:R-:W-:Y:S01]  /*7ec0*/  IMAD R23, R0, R82.reuse, R23 ;  /* 0x0000005200177224 */ /* 0x080fe200078e0217 */
[----:B------:R-:W-:Y:S01]  /*7ed0*/  SHF.R.S32.HI R0, RZ, 0x18, R4 ;  /* 0x00000018ff007819 */ /* 0x000fe20000011404 */
[-C--:B------:R-:W-:Y:S01]  /*7ee0*/  IMAD R20, R3, R82.reuse, R20 ;  /* 0x0000005203147224 */ /* 0x080fe200078e0214 */
[----:B------:R-:W-:Y:S01]  /*7ef0*/  SHF.R.S32.HI R5, RZ, 0x18, R2 ;  /* 0x00000018ff057819 */ /* 0x000fe20000011402 */
[----:B------:R-:W-:Y:S01]  /*7f00*/  IMAD R55, R78, R55, RZ ;  /* 0x000000374e377224 */ /* 0x000fe200078e02ff */
[----:B------:R-:W-:Y:S01]  /*7f10*/  SHF.R.S32.HI R2, RZ, 0x18, R89 ;  /* 0x00000018ff027819 */ /* 0x000fe20000011459 */
[-C--:B------:R-:W-:Y:S01]  /*7f20*/  IMAD R21, R0, R82.reuse, R21 ;  /* 0x0000005200157224 */ /* 0x080fe200078e0215 */
[C---:B------:R-:W-:Y:S01]  /*7f30*/  SHF.L.U32 R0, R90.reuse, 0x10, RZ ;  /* 0x000000105a007819 */ /* 0x040fe200000006ff */
[-C--:B------:R-:W-:Y:S01]  /*7f40*/  IMAD R22, R5, R82.reuse, R22 ;  /* 0x0000005205167224 */ /* 0x080fe200078e0216 */
[----:B------:R-:W-:Y:S01]  /*7f50*/  PRMT R3, R90, 0x8880, RZ ;  /* 0x000088805a037816 */ /* 0x000fe200000000ff */
        /* <DEDUP_REMOVED lines=9> */
[----:B------:R-:W-:Y:S01]  /*7ff0*/  SHF.L.U32 R0, R91, 0x10, RZ ;  /* 0x000000105b007819 */ /* 0x000fe200000006ff */
[-C--:B------:R-:W-:Y:S01]  /*8000*/  IMAD R26, R5, R82.reuse, R26 ;  /* 0x00000052051a7224 */ /* 0x080fe200078e021a */
[C---:B------:R-:W-:Y:S01]  /*8010*/  PRMT R3, R91.reuse, 0x8880, RZ ;  /* 0x000088805b037816 */ /* 0x040fe200000000ff */
[-C--:B------:R-:W-:Y:S01]  /*8020*/  IMAD R31, R2, R82.reuse, R31 ;  /* 0x00000052021f7224 */ /* 0x080fe200078e021f */
[----:B------:R-:W-:Y:S01]  /*8030*/  SHF.L.U32 R2, R91, 0x8, RZ ;  /* 0x000000085b027819 */ /* 0x000fe200000006ff */
[----:B------:R-:W-:Y:S01]  /*8040*/  IMAD R67, R78, R67, RZ ;  /* 0x000000434e437224 */ /* 0x000fe200078e02ff */
[----:B------:R-:W-:Y:S01]  /*8050*/  SHF.R.S32.HI R0, RZ, 0x18, R0 ;  /* 0x00000018ff007819 */ /* 0x000fe20000011400 */
[-C--:B------:R-:W-:Y:S01]  /*8060*/  IMAD R28, R3, R82.reuse, R28 ;  /* 0x00000052031c7224 */ /* 0x080fe200078e021c */
[----:B------:R-:W-:Y:S02]  /*8070*/  SHF.R.S32.HI R5, RZ, 0x18, R2 ;  /* 0x00000018ff057819 */ /* 0x000fe40000011402 */
[----:B------:R-:W-:Y:S01]  /*8080*/  SHF.R.S32.HI R2, RZ, 0x18, R91 ;  /* 0x00000018ff027819 */ /* 0x000fe2000001145b */
[-C--:B------:R-:W-:Y:S01]  /*8090*/  IMAD R29, R0, R82.reuse, R29 ;  /* 0x00000052001d7224 */ /* 0x080fe200078e021d */
[C---:B-1----:R-:W-:Y:S01]  /*80a0*/  PRMT R3, R92.reuse, 0x8880, RZ ;  /* 0x000088805c037816 */ /* 0x042fe200000000ff */
[----:B------:R-:W-:Y:S01]  /*80b0*/  IMAD.U32 R0, R92, 0x10000, RZ ;  /* 0x000100005c007824 */ /* 0x000fe200078e00ff */
[----:B------:R-:W-:Y:S01]  /*80c0*/  SHF.L.U32 R4, R93, 0x10, RZ ;  /* 0x000000105d047819 */ /* 0x000fe200000006ff */
[----:B------:R-:W-:Y:S01]  /*80d0*/  IMAD R30, R5, R82, R30 ;  /* 0x00000052051e7224 */ /* 0x000fe200078e021e */
[----:B------:R-:W-:Y:S01]  /*80e0*/  I2IP.S8.S32.SAT R10, R15, R10, RZ ;  /* 0x0000000a0f0a7239 */ /* 0x000fe200000014ff */
[-C--:B------:R-:W-:Y:S01]  /*80f0*/  IMAD R35, R2, R82.reuse, R35 ;  /* 0x0000005202237224 */ /* 0x080fe200078e0223 */
[----:B------:R-:W-:Y:S01]  /*8100*/  SHF.L.U32 R2, R92, 0x8, RZ ;  /* 0x000000085c027819 */ /* 0x000fe200000006ff */
[-C--:B------:R-:W-:Y:S01]  /*8110*/  IMAD R32, R3, R82.reuse, R32 ;  /* 0x0000005203207224 */ /* 0x080fe200078e0220 */
[----:B------:R-:W-:Y:S02]  /*8120*/  SHF.R.S32.HI R0, RZ, 0x18, R0 ;  /* 0x00000018ff007819 */ /* 0x000fe40000011400 */
[----:B------:R-:W-:Y:S02]  /*8130*/  SHF.R.S32.HI R5, RZ, 0x18, R2 ;  /* 0x00000018ff057819 */ /* 0x000fe40000011402 */
[----:B------:R-:W-:Y:S01]  /*8140*/  PRMT R3, R93, 0x8880, RZ ;  /* 0x000088805d037816 */ /* 0x000fe200000000ff */
[-C--:B------:R-:W-:Y:S01]  /*8150*/  IMAD R33, R0, R82.reuse, R33 ;  /* 0x0000005200217224 */ /* 0x080fe200078e0221 */
[----:B------:R-:W-:Y:S01]  /*8160*/  SHF.R.S32.HI R0, RZ, 0x18, R92 ;  /* 0x00000018ff007819 */ /* 0x000fe2000001145c */
[----:B------:R-:W-:Y:S01]  /*8170*/  IMAD R34, R5, R82, R34 ;  /* 0x0000005205227224 */ /* 0x000fe200078e0222 */
[----:B------:R-:W-:Y:S02]  /*8180*/  SHF.L.U32 R2, R93, 0x8, RZ ;  /* 0x000000085d027819 */ /* 0x000fe400000006ff */
[----:B------:R-:W-:Y:S01]  /*8190*/  I2IP.S8.S32.SAT R14, R19, R14, RZ ;  /* 0x0000000e130e7239 */ /* 0x000fe200000014ff */
[-C--:B------:R-:W-:Y:S01]  /*81a0*/  IMAD R39, R0, R82.reuse, R39 ;  /* 0x0000005200277224 */ /* 0x080fe200078e0227 */
[----:B------:R-:W-:Y:S01]  /*81b0*/  SHF.R.S32.HI R0, RZ, 0x18, R4 ;  /* 0x00000018ff007819 */ /* 0x000fe20000011404 */
[-C--:B------:R-:W-:Y:S01]  /*81c0*/  IMAD R36, R3, R82.reuse, R36 ;  /* 0x0000005203247224 */ /* 0x080fe200078e0224 */
[----:B------:R-:W-:Y:S02]  /*81d0*/  SHF.R.S32.HI R5, RZ, 0x18, R2 ;  /* 0x00000018ff057819 */ /* 0x000fe40000011402 */
[----:B------:R-:W-:Y:S01]  /*81e0*/  SHF.L.U32 R2, R94, 0x10, RZ ;  /* 0x000000105e027819 */ /* 0x000fe200000006ff */
[-C--:B------:R-:W-:Y:S01]  /*81f0*/  IMAD R37, R0, R82.reuse, R37 ;  /* 0x0000005200257224 */ /* 0x080fe200078e0225 */
[----:B------:R-:W-:Y:S01]  /*8200*/  SHF.R.S32.HI R0, RZ, 0x18, R93 ;  /* 0x00000018ff007819 */ /* 0x000fe2000001145d */
[-C--:B------:R-:W-:Y:S01]  /*8210*/  IMAD R38, R5, R82.reuse, R38 ;  /* 0x0000005205267224 */ /* 0x080fe200078e0226 */
[C---:B------:R-:W-:Y:S02]  /*8220*/  PRMT R3, R94.reuse, 0x8880, RZ ;  /* 0x000088805e037816 */ /* 0x040fe400000000ff */
[----:B------:R-:W-:Y:S01]  /*8230*/  SHF.L.U32 R5, R94, 0x8, RZ ;  /* 0x000000085e057819 */ /* 0x000fe200000006ff */
[-C--:B------:R-:W-:Y:S01]  /*8240*/  IMAD R43, R0, R82.reuse, R43 ;  /* 0x00000052002b7224 */ /* 0x080fe200078e022b */
[----:B------:R-:W-:Y:S01]  /*8250*/  SHF.R.S32.HI R2, RZ, 0x18, R2 ;  /* 0x00000018ff027819 */ /* 0x000fe20000011402 */
[-C--:B------:R-:W-:Y:S01]  /*8260*/  IMAD R40, R3, R82.reuse, R40 ;  /* 0x0000005203287224 */ /* 0x080fe200078e0228 */
[----:B------:R-:W-:Y:S02]  /*8270*/  SHF.R.S32.HI R5, RZ, 0x18, R5 ;  /* 0x00000018ff057819 */ /* 0x000fe40000011405 */
[----:B------:R-:W-:Y:S01]  /*8280*/  SHF.R.S32.HI R4, RZ, 0x18, R94 ;  /* 0x00000018ff047819 */ /* 0x000fe2000001145e */
[-C--:B------:R-:W-:Y:S01]  /*8290*/  IMAD R41, R2, R82.reuse, R41 ;  /* 0x0000005202297224 */ /* 0x080fe200078e0229 */
[----:B------:R-:W-:Y:S01]  /*82a0*/  SHF.L.U32 R0, R95, 0x10, RZ ;  /* 0x000000105f007819 */ /* 0x000fe200000006ff */
[-C--:B------:R-:W-:Y:S01]  /*82b0*/  IMAD R42, R5, R82.reuse, R42 ;  /* 0x00000052052a7224 */ /* 0x080fe200078e022a */
[C---:B------:R-:W-:Y:S01]  /*82c0*/  PRMT R3, R95.reuse, 0x8880, RZ ;  /* 0x000088805f037816 */ /* 0x040fe200000000ff */
[-C--:B------:R-:W-:Y:S01]  /*82d0*/  IMAD R47, R4, R82.reuse, R47 ;  /* 0x00000052042f7224 */ /* 0x080fe200078e022f */
[----:B------:R-:W-:Y:S02]  /*82e0*/  SHF.L.U32 R2, R95, 0x8, RZ ;  /* 0x000000085f027819 */ /* 0x000fe400000006ff */
[----:B------:R-:W-:Y:S01]  /*82f0*/  SHF.R.S32.HI R0, RZ, 0x18, R0 ;  /* 0x00000018ff007819 */ /* 0x000fe20000011400 */
[-C--:B------:R-:W-:Y:S01]  /*8300*/  IMAD R44, R3, R82.reuse, R44 ;  /* 0x00000052032c7224 */ /* 0x080fe200078e022c */
[----:B------:R-:W-:Y:S02]  /*8310*/  SHF.R.S32.HI R5, RZ, 0x18, R2 ;  /* 0x00000018ff057819 */ /* 0x000fe40000011402 */
[----:B------:R-:W-:Y:S01]  /*8320*/  SHF.R.S32.HI R2, RZ, 0x18, R95 ;  /* 0x00000018ff027819 */ /* 0x000fe2000001145f */
[-C--:B------:R-:W-:Y:S01]  /*8330*/  IMAD R45, R0, R82.reuse, R45 ;  /* 0x00000052002d7224 */ /* 0x080fe200078e022d */
[----:B------:R-:W-:Y:S01]  /*8340*/  PRMT R3, R96, 0x8880, RZ ;  /* 0x0000888060037816 */ /* 0x000fe200000000ff */
[-C--:B------:R-:W-:Y:S01]  /*8350*/  IMAD R46, R5, R82.reuse, R46 ;  /* 0x00000052052e7224 */ /* 0x080fe200078e022e */
[C---:B------:R-:W-:Y:S01]  /*8360*/  SHF.L.U32 R4, R97.reuse, 0x10, RZ ;  /* 0x0000001061047819 */ /* 0x040fe200000006ff */
[-C--:B------:R-:W-:Y:S01]  /*8370*/  IMAD R51, R2, R82.reuse, R51 ;  /* 0x0000005202337224 */ /* 0x080fe200078e0233 */
[----:B------:R-:W-:Y:S01]  /*8380*/  SHF.R.S32.HI R2, RZ, 0x18, R96 ;  /* 0x00000018ff027819 */ /* 0x000fe20000011460 */
[C---:B------:R-:W-:Y:S01]  /*8390*/  IMAD.U32 R0, R96.reuse, 0x10000, RZ ;  /* 0x0001000060007824 */ /* 0x040fe200078e00ff */
[----:B------:R-:W-:Y:S01]  /*83a0*/  PRMT R5, R97, 0x8880, RZ ;  /* 0x0000888061057816 */ /* 0x000fe200000000ff */
[-C--:B------:R-:W-:Y:S01]  /*83b0*/  IMAD R48, R3, R82.reuse, R48 ;  /* 0x0000005203307224 */ /* 0x080fe200078e0230 */
[----:B------:R-:W-:Y:S02]  /*83c0*/  SHF.L.U32 R3, R96, 0x8, RZ ;  /* 0x0000000860037819 */ /* 0x000fe400000006ff */
[----:B------:R-:W-:Y:S02]  /*83d0*/  SHF.R.S32.HI R0, RZ, 0x18, R0 ;  /* 0x00000018ff007819 */ /* 0x000fe40000011400 */
[----:B------:R-:W-:Y:S02]  /*83e0*/  SHF.R.S32.HI R3, RZ, 0x18, R3 ;  /* 0x00000018ff037819 */ /* 0x000fe40000011403 */
[----:B------:R-:W-:Y:S01]  /*83f0*/  SHF.R.S32.HI R4, RZ, 0x18, R4 ;  /* 0x00000018ff047819 */ /* 0x000fe20000011404 */
[-C--:B------:R-:W-:Y:S01]  /*8400*/  IMAD R49, R0, R82.reuse, R49 ;  /* 0x0000005200317224 */ /* 0x080fe200078e0231 */
[----:B------:R-:W-:Y:S01]  /*8410*/  SHF.R.S32.HI R0, RZ, 0x18, R97 ;  /* 0x00000018ff007819 */ /* 0x000fe20000011461 */
[-C--:B------:R-:W-:Y:S01]  /*8420*/  IMAD R50, R3, R82.reuse, R50 ;  /* 0x0000005203327224 */ /* 0x080fe200078e0232 */
[----:B------:R-:W-:Y:S01]  /*8430*/  SHF.L.U32 R3, R97, 0x8, RZ ;  /* 0x0000000861037819 */ /* 0x000fe200000006ff */
[-C--:B------:R-:W-:Y:S01]  /*8440*/  IMAD R55, R2, R82.reuse, R55 ;  /* 0x0000005202377224 */ /* 0x080fe200078e0237 */
        /* <DEDUP_REMOVED lines=8> */
[----:B------:R-:W-:Y:S01]  /*84d0*/  IMAD R59, R0, R82, R59 ;  /* 0x00000052003b7224 */ /* 0x000fe200078e023b */
[----:B------:R-:W-:Y:S01]  /*84e0*/  I2IP.S8.S32.SAT R18, R23, R18, RZ ;  /* 0x0000001217127239 */ /* 0x000fe200000014ff */
[----:B------:R-:W-:Y:S01]  /*84f0*/  IMAD R56, R5, R82, R56 ;  /* 0x0000005205387224 */ /* 0x000fe200078e0238 */
[----:B------:R-:W-:Y:S01]  /*8500*/  I2IP.S8.S32.SAT R86, R9, R8, R10 ;  /* 0x0000000809567239 */ /* 0x000fe2000000140a */
[----:B------:R-:W-:Y:S01]  /*8510*/  IMAD R57, R2, R82, R57 ;  /* 0x0000005202397224 */ /* 0x000fe200078e0239 */
[----:B------:R-:W-:Y:S02]  /*8520*/  I2IP.S8.S32.SAT R87, R13, R12, R14 ;  /* 0x0000000c0d577239 */ /* 0x000fe4000000140e */
[----:B------:R-:W-:Y:S02]  /*8530*/  SHF.R.S32.HI R7, RZ, 0x18, R7 ;  /* 0x00000018ff077819 */ /* 0x000fe40000011407 */
[----:B------:R-:W-:Y:S01]  /*8540*/  SHF.L.U32 R2, R99, 0x10, RZ ;  /* 0x0000001063027819 */ /* 0x000fe200000006ff */
[----:B------:R1:W-:Y:S01]  /*8550*/  STS.128 [R153+UR49+0xa200], R84 ;  /* 0x00a2005499007988 */ /* 0x0003e20008000c31 */
[----:B------:R-:W-:Y:S01]  /*8560*/  SHF.R.S32.HI R0, RZ, 0x18, R98 ;  /* 0x00000018ff007819 */ /* 0x000fe20000011462 */
[----:B------:R-:W-:Y:S01]  /*8570*/  IMAD R58, R7, R82, R58 ;  /* 0x00000052073a7224 */ /* 0x000fe200078e023a */
[----:B------:R-:W-:Y:S02]  /*8580*/  I2IP.S8.S32.SAT R16, R17, R16, R18 ;  /* 0x0000001011107239 */ /* 0x000fe40000001412 */
[----:B------:R-:W-:Y:S01]  /*8590*/  I2IP.S8.S32.SAT R17, R27, R22, RZ ;  /* 0x000000161b117239 */ /* 0x000fe200000014ff */
[----:B------:R-:W-:Y:S01]  /*85a0*/  IMAD R63, R0, R82, R63 ;  /* 0x00000052003f7224 */ /* 0x000fe200078e023f */
[----:B------:R-:W-:Y:S02]  /*85b0*/  I2IP.S8.S32.SAT R18, R31, R26, RZ ;  /* 0x0000001a1f127239 */ /* 0x000fe400000014ff */
[----:B------:R-:W-:Y:S02]  /*85c0*/  I2IP.S8.S32.SAT R19, R35, R30, RZ ;  /* 0x0000001e23137239 */ /* 0x000fe400000014ff */
[C---:B------:R-:W-:Y:S02]  /*85d0*/  PRMT R3, R99.reuse, 0x8880, RZ ;  /* 0x0000888063037816 */ /* 0x040fe400000000ff */
[----:B------:R-:W-:Y:S02]  /*85e0*/  SHF.L.U32 R5, R99, 0x8, RZ ;  /* 0x0000000863057819 */ /* 0x000fe400000006ff */
[----:B------:R-:W-:Y:S01]  /*85f0*/  SHF.R.S32.HI R2, RZ, 0x18, R2 ;  /* 0x00000018ff027819 */ /* 0x000fe20000011402 */
[----:B------:R-:W-:Y:S01]  /*8600*/  IMAD R60, R3, R82, R60 ;  /* 0x00000052033c7224 */ /* 0x000fe200078e023c */
[----:B------:R-:W-:Y:S02]  /*8610*/  I2IP.S8.S32.SAT R17, R21, R20, R17 ;  /* 0x0000001415117239 */ /* 0x000fe40000001411 */
[----:B------:R-:W-:Y:S01]  /*8620*/  I2IP.S8.S32.SAT R18, R25, R24, R18 ;  /* 0x0000001819127239 */ /* 0x000fe20000001412 */
[----:B------:R-:W-:Y:S01]  /*8630*/  IMAD R61, R2, R82, R61 ;  /* 0x00000052023d7224 */ /* 0x000fe200078e023d */
[----:B------:R-:W-:Y:S02]  /*8640*/  I2IP.S8.S32.SAT R19, R29, R28, R19 ;  /* 0x0000001c1d137239 */ /* 0x000fe40000001413 */
[----:B------:R-:W-:Y:S02]  /*8650*/  SHF.R.S32.HI R5, RZ, 0x18, R5 ;  /* 0x00000018ff057819 */ /* 0x000fe40000011405 */
[----:B------:R-:W-:Y:S01]  /*8660*/  SHF.R.S32.HI R4, RZ, 0x18, R99 ;  /* 0x00000018ff047819 */ /* 0x000fe20000011463 */
[----:B------:R1:W-:Y:S01]  /*8670*/  STS.128 [R172+0xa200], R16 ;  /* 0x00a20010ac007388 */ /* 0x0003e20000000c00 */
[----:B------:R-:W-:Y:S01]  /*8680*/  I2IP.S8.S32.SAT R34, R39, R34, RZ ;  /* 0x0000002227227239 */ /* 0x000fe200000014ff */
[----:B------:R-:W-:Y:S01]  /*8690*/  IMAD R62, R5, R82, R62 ;  /* 0x00000052053e7224 */ /* 0x000fe200078e023e */
[----:B------:R-:W-:Y:S01]  /*86a0*/  I2IP.S8.S32.SAT R38, R43, R38, RZ ;  /* 0x000000262b267239 */ /* 0x000fe200000014ff */
[----:B------:R-:W-:Y:S01]  /*86b0*/  IMAD R67, R4, R82, R67 ;  /* 0x0000005204437224 */ /* 0x000fe200078e0243 */
[----:B------:R-:W-:Y:S02]  /*86c0*/  I2IP.S8.S32.SAT R42, R47, R42, RZ ;  /* 0x0000002a2f2a7239 */ /* 0x000fe400000014ff */
[----:B------:R-:W-:Y:S02]  /*86d0*/  I2IP.S8.S32.SAT R35, R51, R46, RZ ;  /* 0x0000002e33237239 */ /* 0x000fe400000014ff */
[----:B------:R-:W-:Y:S02]  /*86e0*/  I2IP.S8.S32.SAT R32, R33, R32, R34 ;  /* 0x0000002021207239 */ /* 0x000fe40000001422 */
[----:B------:R-:W-:Y:S02]  /*86f0*/  I2IP.S8.S32.SAT R33, R37, R36, R38 ;  /* 0x0000002425217239 */ /* 0x000fe40000001426 */
[----:B------:R-:W-:Y:S02]  /*8700*/  I2IP.S8.S32.SAT R34, R41, R40, R42 ;  /* 0x0000002829227239 */ /* 0x000fe4000000142a */
[----:B------:R-:W-:Y:S02]  /*8710*/  I2IP.S8.S32.SAT R35, R45, R44, R35 ;  /* 0x0000002c2d237239 */ /* 0x000fe40000001423 */
[----:B------:R-:W-:Y:S02]  /*8720*/  I2IP.S8.S32.SAT R50, R55, R50, RZ ;  /* 0x0000003237327239 */ /* 0x000fe400000014ff */
[----:B------:R-:W-:Y:S01]  /*8730*/  I2IP.S8.S32.SAT R54, R59, R54, RZ ;  /* 0x000000363b367239 */ /* 0x000fe200000014ff */
[----:B------:R1:W-:Y:S01]  /*8740*/  STS.128 [R171+0xa200], R32 ;  /* 0x00a20020ab007388 */ /* 0x0003e20000000c00 */
[----:B------:R-:W-:Y:S02]  /*8750*/  I2IP.S8.S32.SAT R58, R63, R58, RZ ;  /* 0x0000003a3f3a7239 */ /* 0x000fe400000014ff */
[----:B------:R-:W-:Y:S02]  /*8760*/  I2IP.S8.S32.SAT R62, R67, R62, RZ ;  /* 0x0000003e433e7239 */ /* 0x000fe400000014ff */
[----:B------:R-:W-:Y:S02]  /*8770*/  I2IP.S8.S32.SAT R48, R49, R48, R50 ;  /* 0x0000003031307239 */ /* 0x000fe40000001432 */
[----:B------:R-:W-:Y:S02]  /*8780*/  I2IP.S8.S32.SAT R49, R53, R52, R54 ;  /* 0x0000003435317239 */ /* 0x000fe40000001436 */
[----:B------:R-:W-:Y:S02]  /*8790*/  I2IP.S8.S32.SAT R50, R57, R56, R58 ;  /* 0x0000003839327239 */ /* 0x000fe4000000143a */
[----:B------:R-:W-:Y:S02]  /*87a0*/  I2IP.S8.S32.SAT R51, R61, R60, R62 ;  /* 0x0000003c3d337239 */ /* 0x000fe4000000143e */
[----:B------:R-:W-:Y:S02]  /*87b0*/  LEA R0, R160, UR49, 0x3 ;  /* 0x00000031a0007c11 */ /* 0x000fe4000f8e18ff */
[----:B------:R-:W-:Y:S01]  /*87c0*/  @P6 SHF.L.U32 R3, R159, 0x1f, RZ ;  /* 0x0000001f9f036819 */ /* 0x000fe200000006ff */
        /* <DEDUP_REMOVED lines=9> */
[----:B------:R-:W-:Y:S02]  /*8860*/  UIADD3 UR8, UP0, UPT, UR52, 0x680, URZ ;  /* 0x0000068034087890 */ /* 0x000fe4000ff1e0ff */
[----:B------:R-:W-:Y:S02]  /*8870*/  UIADD3 UR5, UPT, UPT, UR41, 0x40, URZ ;  /* 0x0000004029057890 */ /* 0x000fe4000fffe0ff */
[----:B------:R-:W-:Y:S02]  /*8880*/  UIADD3 UR4, UPT, UPT, UR49, 0xa200, URZ ;  /* 0x0000a20031047890 */ /* 0x000fe4000fffe0ff */
[----:B------:R-:W-:Y:S01]  /*8890*/  UIADD3.X UR9, UPT, UPT, URZ, UR53, URZ, UP0, !UPT ;  /* 0x00000035ff097290 */ /* 0x000fe200087fe4ff */
[----:B------:R-:W-:Y:S01]  /*88a0*/  UMOV UR6, UR42 ;  /* 0x0000002a00067c82 */ /* 0x000fe20008000000 */
[----:B------:R-:W-:Y:S07]  /*88b0*/  UMOV UR7, UR36 ;  /* 0x0000002400077c82 */ /* 0x000fee0008000000 */
[----:B------:R2:W-:Y:S01]  /*88c0*/  UTMASTG.3D [UR4], [UR8] ;  /* 0x00000004080073b5 */ /* 0x0005e20008010000 */
[----:B------:R0:W-:Y:S01]  /*88d0*/  UTMACMDFLUSH ;  /* 0x00000000000079b7 */ /* 0x0001e20000000000 */
[----:B--2---:R-:W-:Y:S04]  /*88e0*/  DEPBAR.LE SB0, 0x1 ;  /* 0x000080400000791a */ /* 0x004fe80000000000 */
.L_x_116:
[----:B------:R-:W-:Y:S05]  /*88f0*/  BSYNC.RECONVERGENT B0 ;  /* 0x0000000000007941 */ /* 0x000fea0003800200 */
.L_x_115:
        /* <DEDUP_REMOVED lines=16> */
.L_x_120:
[----:B------:R-:W-:Y:S05]  /*8a00*/  BSYNC B0 ;  /* 0x0000000000007941 */ /* 0x000fea0003800000 */
.L_x_119:
        /* <DEDUP_REMOVED lines=19> */
[----:B--234-:R-:W-:Y:S02]  /*8b40*/  LOP3.LUT R159, R159, R0, RZ, 0x3c, !PT ;  /* 0x000000009f9f7212 */ /* 0x01cfe400078e3cff */
.L_x_118:
[----:B------:R-:W-:Y:S05]  /*8b50*/  BSYNC B1 ;  /* 0x0000000000017941 */ /* 0x000fea0003800000 */
.L_x_117:
[----:B------:R-:W-:Y:S05]  /*8b60*/  VIADD R3, R80, 0x80 ;  /* 0x0000008050037836 */ /* 0x000fea0000000000 */
        /* <DEDUP_REMOVED lines=9> */
[----:B------:R-:W3:Y:S01]  /*8c00*/  LDCU.64 UR6, c[0x4][0x80] ;  /* 0x01001000ff0677ac */ /* 0x000ee20008000a00 */
[----:B------:R-:W4:Y:S01]  /*8c10*/  LDC.64 R2, c[0x4][R3] ;  /* 0x0100000003027b82 */ /* 0x000f220000000a00 */
[----:B------:R-:W5:Y:S01]  /*8c20*/  LDCU.64 UR4, c[0x4][0x18] ;  /* 0x01000300ff0477ac */ /* 0x000f620008000a00 */
[----:B--2---:R-:W-:Y:S01]  /*8c30*/  MOV R5, UR9 ;  /* 0x0000000900057c02 */ /* 0x004fe20008000f00 */
[----:B------:R-:W-:Y:S01]  /*8c40*/  IMAD.U32 R4, RZ, RZ, UR8 ;  /* 0x00000008ff047e24 */ /* 0x000fe2000f8e00ff */
[----:B---3--:R-:W-:Y:S01]  /*8c50*/  MOV R7, UR7 ;  /* 0x0000000700077c02 */ /* 0x008fe20008000f00 */
[----:B------:R-:W-:Y:S01]  /*8c60*/  IMAD.U32 R6, RZ, RZ, UR6 ;  /* 0x00000006ff067e24 */ /* 0x000fe2000f8e00ff */
[----:B-----5:R-:W-:Y:S01]  /*8c70*/  MOV R11, UR5 ;  /* 0x00000005000b7c02 */ /* 0x020fe20008000f00 */
[----:B------:R-:W-:Y:S02]  /*8c80*/  IMAD.U32 R10, RZ, RZ, UR4 ;  /* 0x00000004ff0a7e24 */ /* 0x000fe4000f8e00ff */
[----:B------:R-:W-:Y:S07]  /*8c90*/  LEPC R20, `(.L_x_122) ;  /* 0x000000001014794e */ /* 0x000fee0000000000 */
[----:B-1--4-:R-:W-:Y:S05]  /*8ca0*/  CALL.ABS.NOINC R2 ;  /* 0x0000000002007343 */ /* 0x012fea0003c00000 */
.L_x_122:
[----:B------:R-:W-:Y:S05]  /*8cb0*/  WARPSYNC.ALL ;  /* 0x0000000000007948 */ /* 0x000fea0003800000 */
[----:B------:R-:W-:Y:S01]  /*8cc0*/  R2UR UR4, R80 ;  /* 0x00000000500472ca */ /* 0x000fe200000e0000 */
[----:B------:R-:W-:Y:S01]  /*8cd0*/  BSSY.RECONVERGENT B0, `(.L_x_123) ;  /* 0x000011f000007945 */ /* 0x000fe20003800200 */
[C---:B------:R-:W-:Y:S02]  /*8ce0*/  PRMT R81, R100.reuse, 0x8880, RZ ;  /* 0x0000888064517816 */ /* 0x040fe400000000ff */
[C---:B-1----:R-:W-:Y:S02]  /*8cf0*/  SHF.L.U32 R84, R100.reuse, 0x8, RZ ;  /* 0x0000000864547819 */ /* 0x042fe400000006ff */
[----:B------:R-:W-:Y:S02]  /*8d00*/  SHF.L.U32 R83, R100, 0x10, RZ ;  /* 0x0000001064537819 */ /* 0x000fe400000006ff */
[----:B------:R-:W-:Y:S02]  /*8d10*/  SHF.R.S32.HI R84, RZ, 0x18, R84 ;  /* 0x00000018ff547819 */ /* 0x000fe40000011454 */
[----:B------:R-:W-:Y:S02]  /*8d20*/  SHF.R.S32.HI R83, RZ, 0x18, R83 ;  /* 0x00000018ff537819 */ /* 0x000fe40000011453 */
[----:B------:R-:W-:Y:S01]  /*8d30*/  ISETP.NE.AND P0, PT, R167, RZ, PT ;  /* 0x000000ffa700720c */ /* 0x000fe20003f05270 */
[----:B------:R-:W1:Y:S01]  /*8d40*/  LDTM.x64 R4, tmem[UR4+0x80] ;  /* 0x00008004000479ee */ /* 0x000e620008340000 */
[----:B------:R-:W-:Y:S01]  /*8d50*/  ISETP.NE.AND P6, PT, R117, RZ, PT ;  /* 0x000000ff7500720c */ /* 0x000fe20003fc5270 */
[C---:B-1----:R-:W-:Y:S02]  /*8d60*/  IMAD R0, R78.reuse, R4, RZ ;  /* 0x000000044e007224 */ /* 0x042fe400078e02ff */
        /* <DEDUP_REMOVED lines=141> */
[C---:B------:R-:W-:Y:S01]  /*9640*/  PRMT R3, R92.reuse, 0x8880, RZ ;  /* 0x000088805c037816 */ /* 0x040fe200000000ff */
        /* <DEDUP_REMOVED lines=124> */
[----:B------:R-:W-:Y:S02]  /*9e10*/  UIADD3 UR8, UP0, UPT, UR52, 0x680, URZ ;  /* 0x0000068034087890 */ /* 0x000fe4000ff1e0ff */
[----:B------:R-:W-:Y:S02]  /*9e20*/  UIADD3 UR5, UPT, UPT, UR41, 0x80, URZ ;  /* 0x0000008029057890 */ /* 0x000fe4000fffe0ff */
[----:B------:R-:W-:Y:S01]  /*9e30*/  MOV R166, UR10 ;  /* 0x0000000a00a67c02 */ /* 0x000fe20008000f00 */
[----:B------:R-:W-:Y:S01]  /*9e40*/  UIADD3.X UR9, UPT, UPT, URZ, UR53, URZ, UP0, !UPT ;  /* 0x00000035ff097290 */ /* 0x000fe200087fe4ff */
[----:B------:R-:W-:Y:S02]  /*9e50*/  UMOV UR6, UR42 ;  /* 0x0000002a00067c82 */ /* 0x000fe40008000000 */
[----:B------:R-:W-:Y:S01]  /*9e60*/  R2UR UR4, R166 ;  /* 0x00000000a60472ca */ /* 0x000fe200000e0000 */
[----:B------:R-:W-:Y:S11]  /*9e70*/  UMOV UR7, UR36 ;  /* 0x0000002400077c82 */ /* 0x000ff60008000000 */
[----:B------:R-:W-:Y:S01]  /*9e80*/  @!UPT UIADD3 URZ, UPT, UPT, URZ, URZ, URZ ;  /* 0x000000fffffff290 */ /* 0x000fe2000fffe0ff */
[----:B------:R2:W-:Y:S01]  /*9e90*/  UTMASTG.3D [UR4], [UR8] ;  /* 0x00000004080073b5 */ /* 0x0005e20008010000 */
[----:B------:R0:W-:Y:S01]  /*9ea0*/  UTMACMDFLUSH ;  /* 0x00000000000079b7 */ /* 0x0001e20000000000 */
[----:B--2---:R-:W-:Y:S04]  /*9eb0*/  DEPBAR.LE SB0, 0x1 ;  /* 0x000080400000791a */ /* 0x004fe80000000000 */
.L_x_124:
[----:B------:R-:W-:Y:S05]  /*9ec0*/  BSYNC.RECONVERGENT B0 ;  /* 0x0000000000007941 */ /* 0x000fea0003800200 */
.L_x_123:
        /* <DEDUP_REMOVED lines=16> */
.L_x_128:
[----:B------:R-:W-:Y:S05]  /*9fd0*/  BSYNC B0 ;  /* 0x0000000000007941 */ /* 0x000fea0003800000 */
.L_x_127:
        /* <DEDUP_REMOVED lines=20> */
.L_x_126:
[----:B------:R-:W-:Y:S05]  /*a120*/  BSYNC B1 ;  /* 0x0000000000017941 */ /* 0x000fea0003800000 */
.L_x_125:
        /* <DEDUP_REMOVED lines=21> */
.L_x_130:
[----:B------:R-:W-:Y:S01]  /*a280*/  ISETP.NE.AND P0, PT, R167, RZ, PT ;  /* 0x000000ffa700720c */ /* 0x000fe20003f05270 */
[----:B------:R-:W-:Y:S05]  /*a290*/  WARPSYNC.ALL ;  /* 0x0000000000007948 */ /* 0x000fea0003800000 */
[----:B------:R-:W-:Y:S01]  /*a2a0*/  IMAD.U32 R140, R102, 0x10000, RZ ;  /* 0x00010000668c7824 */ /* 0x000fe200078e00ff */
[----:B------:R-:W-:Y:S01]  /*a2b0*/  R2UR UR4, R80 ;  /* 0x00000000500472ca */ /* 0x000fe200000e0000 */
[----:B------:R-:W-:Y:S01]  /*a2c0*/  IMAD.U32 R134, R88, 0x10000, RZ ;  /* 0x0001000058867824 */ /* 0x000fe200078e00ff */
[C---:B------:R-:W-:Y:S01]  /*a2d0*/  SHF.L.U32 R0, R100.reuse, 0x10, RZ ;  /* 0x0000001064007819 */ /* 0x040fe200000006ff */
[----:B-1----:R-:W-:Y:S01]  /*a2e0*/  IMAD.U32 R119, R93, 0x10000, RZ ;  /* 0x000100005d777824 */ /* 0x002fe200078e00ff */
[----:B------:R-:W-:Y:S01]  /*a2f0*/  PRMT R3, R100, 0x8880, RZ ;  /* 0x0000888064037816 */ /* 0x000fe200000000ff */
[----:B------:R-:W-:Y:S01]  /*a300*/  IMAD.U32 R104, R98, 0x10000, RZ ;  /* 0x0001000062687824 */ /* 0x000fe200078e00ff */
[----:B------:R-:W-:Y:S01]  /*a310*/  SHF.L.U32 R81, R100, 0x8, RZ ;  /* 0x0000000864517819 */ /* 0x000fe200000006ff */
[----:B------:R-:W-:Y:S01]  /*a320*/  IMAD.SHL.U32 R127, R90, 0x100, RZ ;  /* 0x000001005a7f7824 */ /* 0x000fe200078e00ff */
[----:B------:R-:W-:Y:S01]  /*a330*/  SHF.R.S32.HI R0, RZ, 0x18, R0 ;  /* 0x00000018ff007819 */ /* 0x000fe20000011400 */
[----:B------:R-:W-:Y:S01]  /*a340*/  IMAD.SHL.U32 R112, R95, 0x100, RZ ;  /* 0x000001005f707824 */ /* 0x000fe200078e00ff */
[----:B------:R-:W-:Y:S01]  /*a350*/  SHF.R.S32.HI R81, RZ, 0x18, R81 ;  /* 0x00000018ff517819 */ /* 0x000fe20000011451 */
[----:B------:R-:W-:Y:S01]  /*a360*/  BSSY.RECONVERGENT B0, `(.L_x_131) ;  /* 0x0000121000007945 */ /* 0x000fe20003800200 */
[----:B------:R-:W-:Y:S01]  /*a370*/  SHF.R.S32.HI R2, RZ, 0x18, R100 ;  /* 0x00000018ff027819 */ /* 0x000fe20000011464 */
[----:B------:R-:W1:Y:S01]  /*a380*/  LDTM.x64 R4, tmem[UR4+0xc0] ;  /* 0x0000c004000479ee */ /* 0x000e620008340000 */
[----:B------:R-:W-:Y:S01]  /*a390*/  NOP ;  /* 0x0000000000007918 */ /* 0x000fe20000000000 */
[----:B------:R-:W-:Y:S02]  /*a3a0*/  SHF.R.S32.HI R84, RZ, 0x18, R101 ;  /* 0x00000018ff547819 */ /* 0x000fe40000011465 */
[----:B------:R-:W-:Y:S02]  /*a3b0*/  SHF.R.S32.HI R85, RZ, 0x18, R102 ;  /* 0x00000018ff557819 */ /* 0x000fe40000011466 */
[----:B------:R-:W-:Y:S02]  /*a3c0*/  SHF.R.S32.HI R86, RZ, 0x18, R103 ;  /* 0x00000018ff567819 */ /* 0x000fe40000011467 */
[----:B------:R-:W-:Y:S02]  /*a3d0*/  SHF.R.S32.HI R87, RZ, 0x18, R88 ;  /* 0x00000018ff577819 */ /* 0x000fe40000011458 */
[----:B------:R-:W-:Y:S02]  /*a3e0*/  R2UR UR5, R108 ;  /* 0x000000006c0572ca */ /* 0x000fe400000e0000 */
[C---:B------:R-:W-:Y:S02]  /*a3f0*/  PRMT R143, R101.reuse, 0x8880, RZ ;  /* 0x00008880658f7816 */ /* 0x040fe400000000ff */
[----:B------:R-:W-:Y:S02]  /*a400*/  SHF.L.U32 R83, R101, 0x10, RZ ;  /* 0x0000001065537819 */ /* 0x000fe400000006ff */
[----:B------:R-:W-:Y:S02]  /*a410*/  PRMT R141, R102, 0x8880, RZ ;  /* 0x00008880668d7816 */ /* 0x000fe400000000ff */
[----:B------:R-:W-:Y:S02]  /*a420*/  SHF.R.S32.HI R83, RZ, 0x18, R83 ;  /* 0x00000018ff537819 */ /* 0x000fe40000011453 */
[C---:B------:R-:W-:Y:S02]  /*a430*/  PRMT R138, R103.reuse, 0x8880, RZ ;  /* 0x00008880678a7816 */ /* 0x040fe400000000ff */
[----:B------:R-:W-:Y:S01]  /*a440*/  SHF.L.U32 R137, R103, 0x10, RZ ;  /* 0x0000001067897819 */ /* 0x000fe200000006ff */
[----:B------:R-:W-:Y:S01]  /*a450*/  UIADD3 UR5, UPT, UPT, UR5, 0x160, URZ ;  /* 0x0000016005057890 */ /* 0x000fe2000fffe0ff */
[----:B-1----:R-:W-:Y:S01]  /*a460*/  IMAD R4, R78, R4, RZ ;  /* 0x000000044e047224 */ /* 0x002fe200078e02ff */
[----:B------:R-:W-:Y:S01]  /*a470*/  PRMT R135, R88, 0x8880, RZ ;  /* 0x0000888058877816 */ /* 0x000fe200000000ff */
[C---:B------:R-:W-:Y:S01]  /*a480*/  IMAD R5, R78.reuse, R5, RZ ;  /* 0x000000054e057224 */ /* 0x040fe200078e02ff */
[----:B------:R-:W-:Y:S01]  /*a490*/  UPRMT UR5, UR37, 0x654, UR5 ;  /* 0x0000065425057896 */ /* 0x000fe20008000005 */
[----:B------:R-:W-:Y:S01]  /*a4a0*/  IMAD R4, R3, R82, R4 ;  /* 0x0000005203047224 */ /* 0x000fe200078e0204 */
[C---:B------:R-:W-:Y:S01]  /*a4b0*/  PRMT R132, R89.reuse, 0x8880, RZ ;  /* 0x0000888059847816 */ /* 0x040fe200000000ff */
[----:B------:R-:W-:Y:S01]  /*a4c0*/  IMAD R6, R78, R6, RZ ;  /* 0x000000064e067224 */ /* 0x000fe200078e02ff */
[----:B------:R-:W-:Y:S01]  /*a4d0*/  SHF.L.U32 R131, R89, 0x10, RZ ;  /* 0x0000001059837819 */ /* 0x000fe200000006ff */
[----:B------:R-:W-:Y:S01]  /*a4e0*/  IMAD R5, R0, R82, R5 ;  /* 0x0000005200057224 */ /* 0x000fe200078e0205 */
[----:B------:R-:W-:Y:S01]  /*a4f0*/  PRMT R129, R90, 0x8880, RZ ;  /* 0x000088805a817816 */ /* 0x000fe200000000ff */
[----:B------:R-:W-:Y:S01]  /*a500*/  IMAD R0, R78, R16, RZ ;  /* 0x000000104e007224 */ /* 0x000fe200078e02ff */
[----:B------:R-:W-:Y:S01]  /*a510*/  SHF.L.U32 R128, R90, 0x10, RZ ;  /* 0x000000105a807819 */ /* 0x000fe200000006ff */
[C---:B------:R-:W-:Y:S01]  /*a520*/  IMAD R7, R78.reuse, R7, RZ ;  /* 0x000000074e077224 */ /* 0x040fe200078e02ff */
[----:B------:R-:W-:Y:S01]  /*a530*/  SYNCS.ARRIVE.TRANS64.RED.A1T0 RZ, [UR5], RZ ;  /* 0x000000ffffff79a7 */ /* 0x000fe20008100405 */
[C---:B------:R-:W-:Y:S01]  /*a540*/  IMAD R16, R78.reuse, R20, RZ ;  /* 0x000000144e107224 */ /* 0x040fe200078e02ff */
[C---:B------:R-:W-:Y:S01]  /*a550*/  PRMT R126, R91.reuse, 0x8880, RZ ;  /* 0x000088805b7e7816 */ /* 0x040fe200000000ff */
[C---:B------:R-:W-:Y:S01]  /*a560*/  IMAD R20, R78.reuse, R24, RZ ;  /* 0x000000184e147224 */ /* 0x040fe200078e02ff */
[----:B------:R-:W-:Y:S01]  /*a570*/  SHF.L.U32 R125, R91, 0x10, RZ ;  /* 0x000000105b7d7819 */ /* 0x000fe200000006ff */
[----:B------:R-:W-:Y:S01]  /*a580*/  IMAD R6, R81, R82, R6 ;  /* 0x0000005251067224 */ /* 0x000fe200078e0206 */
[----:B------:R-:W-:Y:S01]  /*a590*/  MOV R81, R143 ;  /* 0x0000008f00517202 */ /* 0x000fe20000000f00 */
[----:B------:R-:W-:Y:S01]  /*a5a0*/  IMAD R24, R78, R28, RZ ;  /* 0x0000001c4e187224 */ /* 0x000fe200078e02ff */
[----:B------:R-:W-:Y:S01]  /*a5b0*/  PRMT R123, R92, 0x8880, RZ ;  /* 0x000088805c7b7816 */ /* 0x000fe200000000ff */
[----:B------:R-:W-:Y:S01]  /*a5c0*/  IMAD R28, R78, R32, RZ ;  /* 0x000000204e1c7224 */ /* 0x000fe200078e02ff */
[----:B------:R-:W-:Y:S01]  /*a5d0*/  SHF.L.U32 R122, R92, 0x10, RZ ;  /* 0x000000105c7a7819 */ /* 0x000fe200000006ff */
[----:B------:R-:W-:Y:S01]  /*a5e0*/  IMAD R7, R2, R82, R7 ;  /* 0x0000005202077224 */ /* 0x000fe200078e0207 */
[----:B------:R-:W-:Y:S01]  /*a5f0*/  PRMT R120, R93, 0x8880, RZ ;  /* 0x000088805d787816 */ /* 0x000fe200000000ff */
[----:B------:R-:W-:Y:S01]  /*a600*/  IMAD R32, R78, R36, RZ ;  /* 0x000000244e207224 */ /* 0x000fe200078e02ff */
[----:B------:R-:W-:Y:S01]  /*a610*/  PRMT R117, R94, 0x8880, RZ ;  /* 0x000088805e757816 */ /* 0x000fe200000000ff */
[----:B------:R-:W-:Y:S01]  /*a620*/  IMAD R2, R78, R17, RZ ;  /* 0x000000114e027224 */ /* 0x000fe200078e02ff */
[----:B------:R-:W-:Y:S01]  /*a630*/  SHF.L.U32 R116, R94, 0x10, RZ ;  /* 0x000000105e747819 */ /* 0x000fe200000006ff */
[----:B------:R-:W-:Y:S01]  /*a640*/  IMAD R36, R78, R40, RZ ;  /* 0x000000284e247224 */ /* 0x000fe200078e02ff */
[----:B------:R-:W-:Y:S01]  /*a650*/  SHF.L.U32 R115, R94, 0x8, RZ ;  /* 0x000000085e737819 */ /* 0x000fe200000006ff */
[C---:B------:R-:W-:Y:S01]  /*a660*/  IMAD R17, R78.reuse, R21, RZ ;  /* 0x000000154e117224 */ /* 0x040fe200078e02ff */
[C---:B------:R-:W-:Y:S01]  /*a670*/  PRMT R114, R95.reuse, 0x8880, RZ ;  /* 0x000088805f727816 */ /* 0x040fe200000000ff */
[C---:B------:R-:W-:Y:S01]  /*a680*/  IMAD R40, R78.reuse, R44, RZ ;  /* 0x0000002c4e287224 */ /* 0x040fe200078e02ff */
[----:B------:R-:W-:Y:S01]  /*a690*/  SHF.L.U32 R113, R95, 0x10, RZ ;  /* 0x000000105f717819 */ /* 0x000fe200000006ff */
[----:B------:R-:W-:Y:S01]  /*a6a0*/  IMAD R21, R78, R25, RZ ;  /* 0x000000194e157224 */ /* 0x000fe200078e02ff */
[----:B------:R-:W-:Y:S01]  /*a6b0*/  PRMT R111, R96, 0x8880, RZ ;  /* 0x00008880606f7816 */ /* 0x000fe200000000ff */
        /* <DEDUP_REMOVED lines=8> */
[C---:B------:R-:W-:Y:S01]  /*a740*/  IMAD R52, R78.reuse, R56, RZ ;  /* 0x000000384e347224 */ /* 0x040fe200078e02ff */
[----:B------:R-:W-:Y:S01]  /*a750*/  SHF.L.U32 R142, R101, 0x8, RZ ;  /* 0x00000008658e7819 */ /* 0x000fe200000006ff */
[C---:B------:R-:W-:Y:S01]  /*a760*/  IMAD R8, R78.reuse, R8, RZ ;  /* 0x000000084e087224 */ /* 0x040fe200078e02ff */
[C---:B------:R-:W-:Y:S01]  /*a770*/  SHF.L.U32 R101, R99.reuse, 0x10, RZ ;  /* 0x0000001063657819 */ /* 0x040fe200000006ff */
[----:B------:R-:W-:Y:S01]  /*a780*/  IMAD R33, R78, R37, RZ ;  /* 0x000000254e217224 */ /* 0x000fe200078e02ff */
[----:B------:R-:W-:Y:S01]  /*a790*/  SHF.L.U32 R139, R102, 0x8, RZ ;  /* 0x00000008668b7819 */ /* 0x000fe200000006ff */
[C---:B------:R-:W-:Y:S01]  /*a7a0*/  IMAD R56, R78.reuse, R60, RZ ;  /* 0x0000003c4e387224 */ /* 0x040fe200078e02ff */
[----:B------:R-:W-:Y:S01]  /*a7b0*/  PRMT R102, R99, 0x8880, RZ ;  /* 0x0000888063667816 */ /* 0x000fe200000000ff */
[C---:B------:R-:W-:Y:S01]  /*a7c0*/  IMAD R37, R78.reuse, R41, RZ ;  /* 0x000000294e257224 */ /* 0x040fe200078e02ff */
[----:B------:R-:W-:Y:S01]  /*a7d0*/  SHF.L.U32 R136, R103, 0x8, RZ ;  /* 0x0000000867887819 */ /* 0x000fe200000006ff */
[C---:B------:R-:W-:Y:S01]  /*a7e0*/  IMAD R60, R78.reuse, R64, RZ ;  /* 0x000000404e3c7224 */ /* 0x040fe200078e02ff */
[----:B------:R-:W-:Y:S01]  /*a7f0*/  I2IP.S8.S32.SAT R64, R7, R6, RZ ;  /* 0x0000000607407239 */ /* 0x000fe200000014ff */
[C---:B------:R-:W-:Y:S01]  /*a800*/  IMAD R9, R78.reuse, R9, RZ ;  /* 0x000000094e097224 */ /* 0x040fe200078e02ff */
[----:B------:R-:W-:Y:S01]  /*a810*/  SHF.R.S32.HI R6, RZ, 0x18, R140 ;  /* 0x00000018ff067819 */ /* 0x000fe2000001148c */
[C---:B------:R-:W-:Y:S01]  /*a820*/  IMAD R41, R78.reuse, R45, RZ ;  /* 0x0000002d4e297224 */ /* 0x040fe200078e02ff */
[----:B------:R-:W-:Y:S01]  /*a830*/  SHF.R.S32.HI R7, RZ, 0x18, R142 ;  /* 0x00000018ff077819 */ /* 0x000fe2000001148e */
[----:B------:R-:W-:Y:S01]  /*a840*/  IMAD R45, R78, R49, RZ ;  /* 0x000000314e2d7224 */ /* 0x000fe200078e02ff */
[----:B------:R-:W-:Y:S01]  /*a850*/  SHF.L.U32 R133, R88, 0x8, RZ ;  /* 0x0000000858857819 */ /* 0x000fe200000006ff */
[C---:B------:R-:W-:Y:S01]  /*a860*/  IMAD R10, R78.reuse, R10, RZ ;  /* 0x0000000a4e0a7224 */ /* 0x040fe200078e02ff */
[----:B------:R-:W-:Y:S01]  /*a870*/  SHF.R.S32.HI R88, RZ, 0x18, R89 ;  /* 0x00000018ff587819 */ /* 0x000fe20000011459 */
[C---:B------:R-:W-:Y:S01]  /*a880*/  IMAD R49, R78.reuse, R53, RZ ;  /* 0x000000354e317224 */ /* 0x040fe200078e02ff */
[----:B------:R-:W-:Y:S01]  /*a890*/  SHF.L.U32 R130, R89, 0x8, RZ ;  /* 0x0000000859827819 */ /* 0x000fe200000006ff */
[-C--:B------:R-:W-:Y:S01]  /*a8a0*/  IMAD R8, R81, R82.reuse, R8 ;  /* 0x0000005251087224 */ /* 0x080fe200078e0208 */
[----:B------:R-:W-:Y:S01]  /*a8b0*/  SHF.R.S32.HI R81, RZ, 0x18, R139 ;  /* 0x00000018ff517819 */ /* 0x000fe2000001148b */
[C---:B------:R-:W-:Y:S01]  /*a8c0*/  IMAD R53, R78.reuse, R57, RZ ;  /* 0x000000394e357224 */ /* 0x040fe200078e02ff */
[----:B------:R-:W-:Y:S01]  /*a8d0*/  SHF.R.S32.HI R89, RZ, 0x18, R90 ;  /* 0x00000018ff597819 */ /* 0x000fe2000001145a */
[C---:B------:R-:W-:Y:S01]  /*a8e0*/  IMAD R11, R78.reuse, R11, RZ ;  /* 0x0000000b4e0b7224 */ /* 0x040fe200078e02ff */
[----:B------:R-:W-:Y:S01]  /*a8f0*/  SHF.R.S32.HI R90, RZ, 0x18, R91 ;  /* 0x00000018ff5a7819 */ /* 0x000fe2000001145b */
[C---:B------:R-:W-:Y:S01]  /*a900*/  IMAD R57, R78.reuse, R61, RZ ;  /* 0x0000003d4e397224 */ /* 0x040fe200078e02ff */
[----:B------:R-:W-:Y:S01]  /*a910*/  SHF.L.U32 R124, R91, 0x8, RZ ;  /* 0x000000085b7c7819 */ /* 0x000fe200000006ff */
[----:B------:R-:W-:Y:S01]  /*a920*/  IMAD R9, R83, R82, R9 ;  /* 0x0000005253097224 */ /* 0x000fe200078e0209 */
[----:B------:R-:W-:Y:S01]  /*a930*/  SHF.R.S32.HI R91, RZ, 0x18, R92 ;  /* 0x00000018ff5b7819 */ /* 0x000fe2000001145c */
[----:B------:R-:W-:Y:S01]  /*a940*/  IMAD R61, R78, R65, RZ ;  /* 0x000000414e3d7224 */ /* 0x000fe200078e02ff */
[----:B------:R-:W-:Y:S01]  /*a950*/  SHF.L.U32 R121, R92, 0x8, RZ ;  /* 0x000000085c797819 */ /* 0x000fe200000006ff */
[C---:B------:R-:W-:Y:S01]  /*a960*/  IMAD R12, R78.reuse, R12, RZ ;  /* 0x0000000c4e0c7224 */ /* 0x040fe200078e02ff */
[----:B------:R-:W-:Y:S01]  /*a970*/  SHF.R.S32.HI R92, RZ, 0x18, R93 ;  /* 0x00000018ff5c7819 */ /* 0x000fe2000001145d */
[----:B------:R-:W-:Y:S01]  /*a980*/  IMAD.MOV.U32 R65, RZ, RZ, R141 ;  /* 0x000000ffff417224 */ /* 0x000fe200078e008d */
[----:B------:R-:W-:Y:S01]  /*a990*/  SHF.L.U32 R118, R93, 0x8, RZ ;  /* 0x000000085d767819 */ /* 0x000fe200000006ff */
[----:B------:R-:W-:Y:S01]  /*a9a0*/  IMAD R10, R7, R82, R10 ;  /* 0x00000052070a7224 */ /* 0x000fe200078e020a */
[----:B------:R-:W-:Y:S01]  /*a9b0*/  MOV R7, R138 ;  /* 0x0000008a00077202 */ /* 0x000fe20000000f00 */
[----:B------:R-:W-:Y:S01]  /*a9c0*/  IMAD R13, R78, R13, RZ ;  /* 0x0000000d4e0d7224 */ /* 0x000fe200078e02ff */
[----:B------:R-:W-:Y:S01]  /*a9d0*/  SHF.R.S32.HI R93, RZ, 0x18, R94 ;  /* 0x00000018ff5d7819 */ /* 0x000fe2000001145e */
[----:B------:R-:W-:Y:S01]  /*a9e0*/  IMAD R11, R84, R82, R11 ;  /* 0x00000052540b7224 */ /* 0x000fe200078e020b */
[----:B------:R-:W-:Y:S01]  /*a9f0*/  I2IP.S8.S32.SAT R84, R5, R4, R64 ;  /* 0x0000000405547239 */ /* 0x000fe20000001440 */
[C---:B------:R-:W-:Y:S01]  /*aa00*/  IMAD R14, R78.reuse, R14, RZ ;  /* 0x0000000e4e0e7224 */ /* 0x040fe200078e02ff */
[----:B------:R-:W-:Y:S01]  /*aa10*/  SHF.R.S32.HI R5, RZ, 0x18, R137 ;  /* 0x00000018ff057819 */ /* 0x000fe20000011489 */
[----:B------:R-:W-:Y:S01]  /*aa20*/  IMAD R12, R65, R82, R12 ;  /* 0x00000052410c7224 */ /* 0x000fe200078e020c */
[----:B------:R-:W-:Y:S01]  /*aa30*/  I2IP.S8.S32.SAT R10, R11, R10, RZ ;  /* 0x0000000a0b0a7239 */ /* 0x000fe200000014ff */
[----:B------:R-:W-:Y:S01]  /*aa40*/  IMAD R15, R78, R15, RZ ;  /* 0x0000000f4e0f7224 */ /* 0x000fe200078e02ff */
[----:B------:R-:W-:Y:S01]  /*aa50*/  SHF.R.S32.HI R94, RZ, 0x18, R95 ;  /* 0x00000018ff5e7819 */ /* 0x000fe2000001145f */
[-C--:B------:R-:W-:Y:S01]  /*aa60*/  IMAD R13, R6, R82.reuse, R13 ;  /* 0x00000052060d7224 */ /* 0x080fe200078e020d */
[----:B------:R-:W-:Y:S01]  /*aa70*/  SHF.R.S32.HI R6, RZ, 0x18, R134 ;  /* 0x00000018ff067819 */ /* 0x000fe20000011486 */
[-C--:B------:R-:W-:Y:S01]  /*aa80*/  IMAD R14, R81, R82.reuse, R14 ;  /* 0x00000052510e7224 */ /* 0x080fe200078e020e */
        /* <DEDUP_REMOVED lines=10> */
[----:B------:R-:W-:Y:S01]  /*ab30*/  MOV R5, R135 ;  /* 0x0000008700057202 */ /* 0x000fe20000000f00 */
[-C--:B------:R-:W-:Y:S01]  /*ab40*/  IMAD R3, R4, R82.reuse, R3 ;  /* 0x0000005204037224 */ /* 0x080fe200078e0203 */
[----:B------:R-:W-:Y:S01]  /*ab50*/  SHF.R.S32.HI R4, RZ, 0x18, R131 ;  /* 0x00000018ff047819 */ /* 0x000fe20000011483 */
[----:B------:R-:W-:Y:S01]  /*ab60*/  IMAD R19, R86, R82, R19 ;  /* 0x0000005256137224 */ /* 0x000fe200078e0213 */
[----:B------:R-:W-:Y:S01]  /*ab70*/  I2IP.S8.S32.SAT R86, R13, R12, R14 ;  /* 0x0000000c0d567239 */ /* 0x000fe2000000140e */
[----:B------:R-:W-:Y:S01]  /*ab80*/  IMAD R18, R78, R22, RZ ;  /* 0x000000164e127224 */ /* 0x000fe200078e02ff */
[----:B------:R-:W-:Y:S01]  /*ab90*/  SHF.L.U32 R109, R96, 0x8, RZ ;  /* 0x00000008606d7819 */ /* 0x000fe200000006ff */
[----:B------:R-:W-:Y:S01]  /*aba0*/  IMAD R16, R5, R82, R16 ;  /* 0x0000005205107224 */ /* 0x000fe200078e0210 */
[----:B------:R-:W-:Y:S01]  /*abb0*/  I2IP.S8.S32.SAT R19, R19, R3, RZ ;  /* 0x0000000313137239 */ /* 0x000fe200000014ff */
[----:B------:R-:W-:Y:S01]  /*abc0*/  IMAD R23, R78, R23, RZ ;  /* 0x000000174e177224 */ /* 0x000fe200078e02ff */
[----:B------:R-:W-:Y:S01]  /*abd0*/  MOV R3, R132 ;  /* 0x0000008400037202 */ /* 0x000fe20000000f00 */
[-C--:B------:R-:W-:Y:S01]  /*abe0*/  IMAD R17, R6, R82.reuse, R17 ;  /* 0x0000005206117224 */ /* 0x080fe200078e0211 */
[----:B------:R-:W-:Y:S01]  /*abf0*/  MOV R5, R129 ;  /* 0x0000008100057202 */ /* 0x000fe20000000f00 */
[-C--:B------:R-:W-:Y:S01]  /*ac00*/  IMAD R18, R7, R82.reuse, R18 ;  /* 0x0000005207127224 */ /* 0x080fe200078e0212 */
[----:B------:R-:W-:Y:S01]  /*ac10*/  SHF.R.S32.HI R7, RZ, 0x18, R127 ;  /* 0x00000018ff077819 */ /* 0x000fe2000001147f */
[----:B------:R-:W-:Y:S01]  /*ac20*/  IMAD R23, R87, R82, R23 ;  /* 0x0000005257177224 */ /* 0x000fe200078e0217 */
[----:B------:R-:W-:Y:S01]  /*ac30*/  I2IP.S8.S32.SAT R87, R2, R0, R19 ;  /* 0x0000000002577239 */ /* 0x000fe20000001413 */
[----:B------:R-:W-:Y:S01]  /*ac40*/  IMAD R20, R3, R82, R20 ;  /* 0x0000005203147224 */ /* 0x000fe200078e0214 */
[----:B------:R-:W-:Y:S01]  /*ac50*/  SHF.R.S32.HI R3, RZ, 0x18, R130 ;  /* 0x00000018ff037819 */ /* 0x000fe20000011482 */
[C---:B------:R-:W-:Y:S01]  /*ac60*/  IMAD R22, R78.reuse, R26, RZ ;  /* 0x0000001a4e167224 */ /* 0x040fe200078e02ff */
[----:B------:R-:W-:Y:S01]  /*ac70*/  I2IP.S8.S32.SAT R18, R23, R18, RZ ;  /* 0x0000001217127239 */ /* 0x000fe200000014ff */
[----:B------:R-:W-:Y:S01]  /*ac80*/  IMAD R27, R78, R27, RZ ;  /* 0x0000001b4e1b7224 */ /* 0x000fe200078e02ff */
[----:B------:R1:W-:Y:S01]  /*ac90*/  STS.128 [R153+UR49+0xa200], R84 ;  /* 0x00a2005499007988 */ /* 0x0003e20008000c31 */
[----:B------:R-:W-:Y:S01]  /*aca0*/  IMAD R21, R4, R82, R21 ;  /* 0x0000005204157224 */ /* 0x000fe200078e0215 */
[----:B------:R-:W-:Y:S01]  /*acb0*/  I2IP.S8.S32.SAT R16, R17, R16, R18 ;  /* 0x0000001011107239 */ /* 0x000fe20000001412 */
[-C--:B------:R-:W-:Y:S01]  /*acc0*/  IMAD R22, R3, R82.reuse, R22 ;  /* 0x0000005203167224 */ /* 0x080fe200078e0216 */
[----:B------:R-:W-:Y:S01]  /*acd0*/  SHF.R.S32.HI R0, RZ, 0x18, R128 ;  /* 0x00000018ff007819 */ /* 0x000fe20000011480 */
[----:B------:R-:W-:Y:S01]  /*ace0*/  IMAD R27, R88, R82, R27 ;  /* 0x00000052581b7224 */ /* 0x000fe200078e021b */
[----:B------:R-:W-:Y:S01]  /*acf0*/  SHF.R.S32.HI R96, RZ, 0x18, R97 ;  /* 0x00000018ff607819 */ /* 0x000fe20000011461 */
[C---:B------:R-:W-:Y:S01]  /*ad00*/  IMAD R26, R78.reuse, R30, RZ ;  /* 0x0000001e4e1a7224 */ /* 0x040fe200078e02ff */
[----:B------:R-:W-:Y:S01]  /*ad10*/  SHF.L.U32 R106, R97, 0x8, RZ ;  /* 0x00000008616a7819 */ /* 0x000fe200000006ff */
[----:B------:R-:W-:Y:S01]  /*ad20*/  IMAD R24, R5, R82, R24 ;  /* 0x0000005205187224 */ /* 0x000fe200078e0218 */
[----:B------:R-:W-:Y:S01]  /*ad30*/  I2IP.S8.S32.SAT R17, R27, R22, RZ ;  /* 0x000000161b117239 */ /* 0x000fe200000014ff */
[----:B------:R-:W-:Y:S01]  /*ad40*/  IMAD R31, R78, R31, RZ ;  /* 0x0000001f4e1f7224 */ /* 0x000fe200078e02ff */
[----:B------:R-:W-:Y:S01]  /*ad50*/  SHF.R.S32.HI R5, RZ, 0x18, R124 ;  /* 0x00000018ff057819 */ /* 0x000fe2000001147c */
[----:B------:R-:W-:Y:S01]  /*ad60*/  IMAD R25, R0, R82, R25 ;  /* 0x0000005200197224 */ /* 0x000fe200078e0219 */
[----:B------:R-:W-:Y:S01]  /*ad70*/  I2IP.S8.S32.SAT R17, R21, R20, R17 ;  /* 0x0000001415117239 */ /* 0x000fe20000001411 */
[-C--:B------:R-:W-:Y:S01]  /*ad80*/  IMAD R26, R7, R82.reuse, R26 ;  /* 0x00000052071a7224 */ /* 0x080fe200078e021a */
[----:B------:R-:W-:Y:S01]  /*ad90*/  SHF.R.S32.HI R0, RZ, 0x18, R125 ;  /* 0x00000018ff007819 */ /* 0x000fe2000001147d */
[----:B------:R-:W-:Y:S01]  /*ada0*/  IMAD.MOV.U32 R3, RZ, RZ, R126 ;  /* 0x000000ffff037224 */ /* 0x000fe200078e007e */
[----:B------:R-:W-:Y:S01]  /*adb0*/  SHF.R.S32.HI R7, RZ, 0x18, R118 ;  /* 0x00000018ff077819 */ /* 0x000fe20000011476 */
[----:B------:R-:W-:Y:S01]  /*adc0*/  IMAD R31, R89, R82, R31 ;  /* 0x00000052591f7224 */ /* 0x000fe200078e021f */
[----:B------:R-:W-:Y:S01]  /*add0*/  SHF.R.S32.HI R97, RZ, 0x18, R98 ;  /* 0x00000018ff617819 */ /* 0x000fe20000011462 */
[----:B------:R-:W-:Y:S01]  /*ade0*/  IMAD R30, R78, R34, RZ ;  /* 0x000000224e1e7224 */ /* 0x000fe200078e02ff */
[----:B------:R-:W-:Y:S01]  /*adf0*/  SHF.L.U32 R103, R98, 0x8, RZ ;  /* 0x0000000862677819 */ /* 0x000fe200000006ff */
[----:B------:R-:W-:Y:S01]  /*ae00*/  IMAD R28, R3, R82, R28 ;  /* 0x00000052031c7224 */ /* 0x000fe200078e021c */
[----:B------:R-:W-:Y:S01]  /*ae10*/  I2IP.S8.S32.SAT R18, R31, R26, RZ ;  /* 0x0000001a1f127239 */ /* 0x000fe200000014ff */
[----:B------:R-:W-:Y:S01]  /*ae20*/  IMAD R35, R78, R35, RZ ;  /* 0x000000234e237224 */ /* 0x000fe200078e02ff */
[----:B------:R-:W-:Y:S01]  /*ae30*/  MOV R3, R123 ;  /* 0x0000007b00037202 */ /* 0x000fe20000000f00 */
[----:B------:R-:W-:Y:S01]  /*ae40*/  IMAD R29, R0, R82, R29 ;  /* 0x00000052001d7224 */ /* 0x000fe200078e021d */
[----:B------:R-:W-:Y:S01]  /*ae50*/  I2IP.S8.S32.SAT R18, R25, R24, R18 ;  /* 0x0000001819127239 */ /* 0x000fe20000001412 */
[-C--:B------:R-:W-:Y:S01]  /*ae60*/  IMAD R30, R5, R82.reuse, R30 ;  /* 0x00000052051e7224 */ /* 0x080fe200078e021e */
[----:B------:R-:W-:Y:S01]  /*ae70*/  SHF.R.S32.HI R0, RZ, 0x18, R122 ;  /* 0x00000018ff007819 */ /* 0x000fe2000001147a */
[----:B------:R-:W-:Y:S01]  /*ae80*/  IMAD R35, R90, R82, R35 ;  /* 0x000000525a237224 */ /* 0x000fe200078e0223 */
[----:B------:R-:W-:Y:S01]  /*ae90*/  MOV R5, R120 ;  /* 0x0000007800057202 */ /* 0x000fe20000000f00 */
[----:B------:R-:W-:Y:S01]  /*aea0*/  IMAD R32, R3, R82, R32 ;  /* 0x0000005203207224 */ /* 0x000fe200078e0220 */
[----:B------:R-:W-:Y:S01]  /*aeb0*/  SHF.R.S32.HI R3, RZ, 0x18, R121 ;  /* 0x00000018ff037819 */ /* 0x000fe20000011479 */
[C---:B------:R-:W-:Y:S01]  /*aec0*/  IMAD R34, R78.reuse, R38, RZ ;  /* 0x000000264e227224 */ /* 0x040fe200078e02ff */
[----:B------:R-:W-:Y:S01]  /*aed0*/  I2IP.S8.S32.SAT R19, R35, R30, RZ ;  /* 0x0000001e23137239 */ /* 0x000fe200000014ff */
[----:B------:R-:W-:Y:S01]  /*aee0*/  IMAD R39, R78, R39, RZ ;  /* 0x000000274e277224 */ /* 0x000fe200078e02ff */
[----:B------:R-:W-:Y:S01]  /*aef0*/  SHF.R.S32.HI R98, RZ, 0x18, R99 ;  /* 0x00000018ff627819 */ /* 0x000fe20000011463 */
[----:B------:R-:W-:Y:S01]  /*af00*/  IMAD R33, R0, R82, R33 ;  /* 0x0000005200217224 */ /* 0x000fe200078e0221 */
[----:B------:R-:W-:Y:S01]  /*af10*/  I2IP.S8.S32.SAT R19, R29, R28, R19 ;  /* 0x0000001c1d137239 */ /* 0x000fe20000001413 */
[-C--:B------:R-:W-:Y:S01]  /*af20*/  IMAD R34, R3, R82.reuse, R34 ;  /* 0x0000005203227224 */ /* 0x080fe200078e0222 */
[----:B------:R-:W-:Y:S01]  /*af30*/  SHF.R.S32.HI R0, RZ, 0x18, R119 ;  /* 0x00000018ff007819 */ /* 0x000fe20000011477 */
[----:B------:R-:W-:Y:S01]  /*af40*/  IMAD R39, R91, R82, R39 ;  /* 0x000000525b277224 */ /* 0x000fe200078e0227 */
[----:B------:R-:W-:Y:S01]  /*af50*/  MOV R3, R117 ;  /* 0x0000007500037202 */ /* 0x000fe20000000f00 */
[C---:B------:R-:W-:Y:S01]  /*af60*/  IMAD R38, R78.reuse, R42, RZ ;  /* 0x0000002a4e267224 */ /* 0x040fe200078e02ff */
[----:B------:R1:W-:Y:S01]  /*af70*/  STS.128 [R172+0xa200], R16 ;  /* 0x00a20010ac007388 */ /* 0x0003e20000000c00 */
        /* <DEDUP_REMOVED lines=8> */
[-C--:B------:R-:W-:Y:S01]  /*b000*/  IMAD R43, R92, R82.reuse, R43 ;  /* 0x000000525c2b7224 */ /* 0x080fe200078e022b */
[----:B------:R-:W-:Y:S01]  /*b010*/  SHF.R.S32.HI R7, RZ, 0x18, R112 ;  /* 0x00000018ff077819 */ /* 0x000fe20000011470 */
[----:B------:R-:W-:Y:S01]  /*b020*/  IMAD R40, R3, R82, R40 ;  /* 0x0000005203287224 */ /* 0x000fe200078e0228 */
[----:B------:R-:W-:Y:S01]  /*b030*/  SHF.R.S32.HI R3, RZ, 0x18, R115 ;  /* 0x00000018ff037819 */ /* 0x000fe20000011473 */
[C---:B------:R-:W-:Y:S01]  /*b040*/  IMAD R42, R78.reuse, R46, RZ ;  /* 0x0000002e4e2a7224 */ /* 0x040fe200078e02ff */
[----:B------:R-:W-:Y:S01]  /*b050*/  I2IP.S8.S32.SAT R38, R43, R38, RZ ;  /* 0x000000262b267239 */ /* 0x000fe200000014ff */
[----:B------:R-:W-:Y:S01]  /*b060*/  IMAD R47, R78, R47, RZ ;  /* 0x0000002f4e2f7224 */ /* 0x000fe200078e02ff */
[----:B------:R-:W-:Y:S01]  /*b070*/  SHF.L.U32 R100, R99, 0x8, RZ ;  /* 0x0000000863647819 */ /* 0x000fe200000006ff */
[----:B------:R-:W-:Y:S01]  /*b080*/  IMAD R41, R0, R82, R41 ;  /* 0x0000005200297224 */ /* 0x000fe200078e0229 */
[----:B------:R-:W-:Y:S01]  /*b090*/  I2IP.S8.S32.SAT R33, R37, R36, R38 ;  /* 0x0000002425217239 */ /* 0x000fe20000001426 */
[-C--:B------:R-:W-:Y:S01]  /*b0a0*/  IMAD R42, R3, R82.reuse, R42 ;  /* 0x00000052032a7224 */ /* 0x080fe200078e022a */
[----:B------:R-:W-:Y:S01]  /*b0b0*/  SHF.R.S32.HI R0, RZ, 0x18, R113 ;  /* 0x00000018ff007819 */ /* 0x000fe20000011471 */
[----:B------:R-:W-:Y:S01]  /*b0c0*/  IMAD R47, R93, R82, R47 ;  /* 0x000000525d2f7224 */ /* 0x000fe200078e022f */
[----:B------:R-:W-:Y:S01]  /*b0d0*/  IADD3 R76, PT, PT, R76, 0x1, RZ ;  /* 0x000000014c4c7810 */ /* 0x000fe20007ffe0ff */
[C---:B------:R-:W-:Y:S02]  /*b0e0*/  IMAD R46, R78.reuse, R50, RZ ;  /* 0x000000324e2e7224 */ /* 0x040fe400078e02ff */
        /* <DEDUP_REMOVED lines=8> */
[----:B------:R-:W-:Y:S02]  /*b170*/  IMAD.MOV.U32 R3, RZ, RZ, R111 ;  /* 0x000000ffff037224 */ /* 0x000fe400078e006f */
[-C--:B------:R-:W-:Y:S02]  /*b180*/  IMAD R51, R94, R82.reuse, R51 ;  /* 0x000000525e337224 */ /* 0x080fe400078e0233 */
[----:B------:R-:W-:Y:S01]  /*b190*/  IMAD R48, R3, R82, R48 ;  /* 0x0000005203307224 */ /* 0x000fe200078e0230 */
[----:B------:R-:W-:Y:S01]  /*b1a0*/  SHF.R.S32.HI R3, RZ, 0x18, R109 ;  /* 0x00000018ff037819 */ /* 0x000fe2000001146d */
[C---:B------:R-:W-:Y:S01]  /*b1b0*/  IMAD R50, R78.reuse, R54, RZ ;  /* 0x000000364e327224 */ /* 0x040fe200078e02ff */
[----:B------:R-:W-:Y:S01]  /*b1c0*/  I2IP.S8.S32.SAT R35, R51, R46, RZ ;  /* 0x0000002e33237239 */ /* 0x000fe200000014ff */
[----:B------:R-:W-:Y:S02]  /*b1d0*/  IMAD R55, R78, R55, RZ ;  /* 0x000000374e377224 */ /* 0x000fe400078e02ff */
[----:B------:R-:W-:Y:S01]  /*b1e0*/  IMAD R49, R0, R82, R49 ;  /* 0x0000005200317224 */ /* 0x000fe200078e0231 */
[----:B------:R-:W-:Y:S01]  /*b1f0*/  I2IP.S8.S32.SAT R35, R45, R44, R35 ;  /* 0x0000002c2d237239 */ /* 0x000fe20000001423 */
[-C--:B------:R-:W-:Y:S01]  /*b200*/  IMAD R50, R3, R82.reuse, R50 ;  /* 0x0000005203327224 */ /* 0x080fe200078e0232 */
[----:B------:R-:W-:Y:S01]  /*b210*/  SHF.R.S32.HI R0, RZ, 0x18, R107 ;  /* 0x00000018ff007819 */ /* 0x000fe2000001146b */
[----:B------:R-:W-:Y:S01]  /*b220*/  IMAD R55, R95, R82, R55 ;  /* 0x000000525f377224 */ /* 0x000fe200078e0237 */
[----:B------:R-:W-:Y:S01]  /*b230*/  SHF.R.S32.HI R3, RZ, 0x18, R106 ;  /* 0x00000018ff037819 */ /* 0x000fe2000001146a */
        /* <DEDUP_REMOVED lines=11> */
[----:B------:R-:W-:Y:S01]  /*b2f0*/  SHF.R.S32.HI R3, RZ, 0x18, R103 ;  /* 0x00000018ff037819 */ /* 0x000fe20000011467 */
[----:B------:R-:W-:Y:S02]  /*b300*/  IMAD R58, R78, R62, RZ ;  /* 0x0000003e4e3a7224 */ /* 0x000fe400078e02ff */
[----:B------:R-:W-:Y:S01]  /*b310*/  IMAD R56, R5, R82, R56 ;  /* 0x0000005205387224 */ /* 0x000fe200078e0238 */
[----:B------:R-:W-:Y:S01]  /*b320*/  MOV R5, R102 ;  /* 0x0000006600057202 */ /* 0x000fe20000000f00 */
[----:B------:R-:W-:Y:S01]  /*b330*/  IMAD R57, R0, R82, R57 ;  /* 0x0000005200397224 */ /* 0x000fe200078e0239 */
[----:B------:R-:W-:Y:S01]  /*b340*/  SHF.R.S32.HI R0, RZ, 0x18, R101 ;  /* 0x00000018ff007819 */ /* 0x000fe20000011465 */
[C---:B------:R-:W-:Y:S01]  /*b350*/  IMAD R63, R78.reuse, R63, RZ ;  /* 0x0000003f4e3f7224 */ /* 0x040fe200078e02ff */
[----:B------:R-:W-:Y:S01]  /*b360*/  I2IP.S8.S32.SAT R54, R59, R54, RZ ;  /* 0x000000363b367239 */ /* 0x000fe200000014ff */
[-C--:B------:R-:W-:Y:S01]  /*b370*/  IMAD R58, R3, R82.reuse, R58 ;  /* 0x00000052033a7224 */ /* 0x080fe200078e023a */
[----:B------:R-:W-:Y:S01]  /*b380*/  SHF.R.S32.HI R3, RZ, 0x18, R100 ;  /* 0x00000018ff037819 */ /* 0x000fe20000011464 */
[----:B------:R-:W-:Y:S01]  /*b390*/  IMAD R63, R97, R82, R63 ;  /* 0x00000052613f7224 */ /* 0x000fe200078e023f */
[----:B------:R-:W-:Y:S01]  /*b3a0*/  I2IP.S8.S32.SAT R49, R53, R52, R54 ;  /* 0x0000003435317239 */ /* 0x000fe20000001436 */
        /* <DEDUP_REMOVED lines=28> */
.L_x_132:
[----:B------:R-:W-:Y:S05]  /*b570*/  BSYNC.RECONVERGENT B0 ;  /* 0x0000000000007941 */ /* 0x000fea0003800200 */
.L_x_131:
[----:B------:R-:W-:Y:S01]  /*b580*/  BAR.SYNC.DEFER_BLOCKING 0x1, 0x80 ;  /* 0x0042000000007b1d */ /* 0x000fe20000010000 */
[----:B------:R-:W-:Y:S01]  /*b590*/  ISETP.NE.AND P2, PT, R168, RZ, PT ;  /* 0x000000ffa800720c */ /* 0x000fe20003f45270 */
[----:B------:R-:W-:Y:S01]  /*b5a0*/  IMAD.IADD R20, R75, 0x1, R150 ;  /* 0x000000014b147824 */ /* 0x000fe200078e0296 */
[----:B------:R-:W-:Y:S01]  /*b5b0*/  ISETP.NE.AND P0, PT, R169, 0x2, PT ;  /* 0x00000002a900780c */ /* 0x000fe20003f05270 */
[----:B------:R-:W-:Y:S01]  /*b5c0*/  IMAD.IADD R21, R77, 0x1, R152 ;  /* 0x000000014d157824 */ /* 0x000fe200078e0298 */
[----:B------:R-:W-:Y:S02]  /*b5d0*/  ISETP.NE.AND P1, PT, R76, 0x2, PT ;  /* 0x000000024c00780c */ /* 0x000fe40003f25270 */
[----:B------:R-:W-:Y:S02]  /*b5e0*/  SEL R0, RZ, 0x1, P0 ;  /* 0x00000001ff007807 */ /* 0x000fe40000000000 */
[----:B------:R-:W-:Y:S02]  /*b5f0*/  SEL R3, RZ, 0x1, P1 ;  /* 0x00000001ff037807 */ /* 0x000fe40000800000 */
[----:B------:R-:W-:Y:S02]  /*b600*/  LOP3.LUT R161, R161, R0, RZ, 0x3c, !PT ;  /* 0x00000000a1a17212 */ /* 0x000fe400078e3cff */
[----:B------:R-:W-:Y:S02]  /*b610*/  LOP3.LUT R162, R162, R3, RZ, 0x3c, !PT ;  /* 0x00000003a2a27212 */ /* 0x000fe400078e3cff */
[----:B------:R-:W-:Y:S02]  /*b620*/  @P2 R2UR UR36, R158 ;  /* 0x000000009e2422ca */ /* 0x000fe400000e0000 */
[----:B------:R-:W-:Y:S02]  /*b630*/  SEL R169, R169, RZ, P0 ;  /* 0x000000ffa9a97207 */ /* 0x000fe40000000000 */
[----:B------:R-:W-:Y:S01]  /*b640*/  SEL R76, R76, RZ, P1 ;  /* 0x000000ff4c4c7207 */ /* 0x000fe20000800000 */
[----:B------:R-:W-:Y:S10]  /*b650*/  @P2 BRA `(.L_x_133) ;  /* 0xffffff9800a82947 */ /* 0x000ff4000383ffff */
[----:B------:R-:W-:Y:S05]  /*b660*/  EXIT ;  /* 0x000000000000794d */ /* 0x000fea0003800000 */
.L_x_20:
[----:B--2---:R2:W1:Y:S02]  /*b670*/  SYNCS.PHASECHK.TRANS64.TRYWAIT P0, [R3+URZ+0x180], R2 ;  /* 0x00018002030075a7 */ /* 0x00446400080011ff */
[----:B-1----:R-:W-:Y:S05]  /*b680*/  @!P0 NANOSLEEP.SYNCS 0x989680 ;  /* 0x009896800000895d */ /* 0x002fea0003900000 */
[----:B------:R-:W1:Y:S02]  /*b690*/  @!P0 SYNCS.PHASECHK.TRANS64 P0, [R3+URZ+0x180], R2 ;  /* 0x00018002030085a7 */ /* 0x000e6400080010ff */
[----:B-1----:R-:W-:Y:S05]  /*b6a0*/  @!P0 BRA `(.L_x_20) ;  /* 0xfffffffc00f08947 */ /* 0x002fea000383ffff */
[----:B------:R-:W-:Y:S05]  /*b6b0*/  BRA `(.L_x_134) ;  /* 0xffffff6000187947 */ /* 0x000fea000383ffff */
.L_x_23:
[----:B-1----:R-:W-:-:S07]  /*b6c0*/  MOV R2, UR33 ;  /* 0x0000002100027c02 */ /* 0x002fce0008000f00 */
.L_x_135:
[----:B-1----:R1:W2:Y:S02]  /*b6d0*/  SYNCS.PHASECHK.TRANS64.TRYWAIT P0, [R2+URZ+0x70], R5 ;  /* 0x00007005020075a7 */ /* 0x0022a400080011ff */
[----:B--2---:R-:W-:Y:S05]  /*b6e0*/  @!P0 NANOSLEEP.SYNCS 0x989680 ;  /* 0x009896800000895d */ /* 0x004fea0003900000 */
[----:B------:R-:W2:Y:S02]  /*b6f0*/  @!P0 SYNCS.PHASECHK.TRANS64 P0, [R2+URZ+0x70], R5 ;  /* 0x00007005020085a7 */ /* 0x000ea400080010ff */
[----:B--2---:R-:W-:Y:S05]  /*b700*/  @!P0 BRA `(.L_x_135) ;  /* 0xfffffffc00f08947 */ /* 0x004fea000383ffff */
[----:B------:R-:W-:Y:S05]  /*b710*/  BRA `(.L_x_22) ;  /* 0xffffff6000687947 */ /* 0x000fea000383ffff */
.L_x_29:
[----:B-1----:R-:W-:-:S07]  /*b720*/  MOV R2, UR17 ;  /* 0x0000001100027c02 */ /* 0x002fce0008000f00 */
.L_x_136:
[----:B-1----:R1:W2:Y:S02]  /*b730*/  SYNCS.PHASECHK.TRANS64.TRYWAIT P0, [R2+URZ+0x70], R5 ;  /* 0x00007005020075a7 */ /* 0x0022a400080011ff */
[----:B--2---:R-:W-:Y:S05]  /*b740*/  @!P0 NANOSLEEP.SYNCS 0x989680 ;  /* 0x009896800000895d */ /* 0x004fea0003900000 */
[----:B------:R-:W2:Y:S02]  /*b750*/  @!P0 SYNCS.PHASECHK.TRANS64 P0, [R2+URZ+0x70], R5 ;  /* 0x00007005020085a7 */ /* 0x000ea400080010ff */
[----:B--2---:R-:W-:Y:S05]  /*b760*/  @!P0 BRA `(.L_x_136) ;  /* 0xfffffffc00f08947 */ /* 0x004fea000383ffff */
[----:B------:R-:W-:Y:S05]  /*b770*/  BRA `(.L_x_28) ;  /* 0xffffff6400107947 */ /* 0x000fea000383ffff */
.L_x_33:
[----:B-1----:R1:W2:Y:S02]  /*b780*/  SYNCS.PHASECHK.TRANS64.TRYWAIT P0, [R2+URZ+0x130], R3 ;  /* 0x00013003020075a7 */ /* 0x0022a400080011ff */
[----:B--2---:R-:W-:Y:S05]  /*b790*/  @!P0 NANOSLEEP.SYNCS 0x989680 ;  /* 0x009896800000895d */ /* 0x004fea0003900000 */
[----:B------:R-:W2:Y:S02]  /*b7a0*/  @!P0 SYNCS.PHASECHK.TRANS64 P0, [R2+URZ+0x130], R3 ;  /* 0x00013003020085a7 */ /* 0x000ea400080010ff */
[----:B--2---:R-:W-:Y:S05]  /*b7b0*/  @!P0 BRA `(.L_x_33) ;  /* 0xfffffffc00f08947 */ /* 0x004fea000383ffff */
[----:B------:R-:W-:Y:S05]  /*b7c0*/  BRA `(.L_x_137) ;  /* 0xffffff6400a07947 */ /* 0x000fea000383ffff */
.L_x_37:
[----:B----4-:R-:W-:-:S07]  /*b7d0*/  MOV R0, UR5 ;  /* 0x0000000500007c02 */ /* 0x010fce0008000f00 */
.L_x_138:
[----:B-1----:R1:W2:Y:S02]  /*b7e0*/  SYNCS.PHASECHK.TRANS64.TRYWAIT P0, [R0+URZ], R3 ;  /* 0x00000003000075a7 */ /* 0x0022a400080011ff */
[----:B--2---:R-:W-:Y:S05]  /*b7f0*/  @!P0 NANOSLEEP.SYNCS 0x989680 ;  /* 0x009896800000895d */ /* 0x004fea0003900000 */
[----:B------:R-:W2:Y:S02]  /*b800*/  @!P0 SYNCS.PHASECHK.TRANS64 P0, [R0+URZ], R3 ;  /* 0x00000003000085a7 */ /* 0x000ea400080010ff */
[----:B--2---:R-:W-:Y:S05]  /*b810*/  @!P0 BRA `(.L_x_138) ;  /* 0xfffffffc00f08947 */ /* 0x004fea000383ffff */
[----:B------:R-:W-:Y:S05]  /*b820*/  BRA `(.L_x_139) ;  /* 0xffffff6c00107947 */ /* 0x000fea000383ffff */
.L_x_38:
[----:B----4-:R-:W-:-:S07]  /*b830*/  MOV R0, UR5 ;  /* 0x0000000500007c02 */ /* 0x010fce0008000f00 */
.L_x_140:
[----:B-1----:R1:W2:Y:S02]  /*b840*/  SYNCS.PHASECHK.TRANS64.TRYWAIT P0, [R0+URZ], R3 ;  /* 0x00000003000075a7 */ /* 0x0022a400080011ff */
[----:B--2---:R-:W-:Y:S05]  /*b850*/  @!P0 NANOSLEEP.SYNCS 0x989680 ;  /* 0x009896800000895d */ /* 0x004fea0003900000 */
[----:B------:R-:W2:Y:S02]  /*b860*/  @!P0 SYNCS.PHASECHK.TRANS64 P0, [R0+URZ], R3 ;  /* 0x00000003000085a7 */ /* 0x000ea400080010ff */
[----:B--2---:R-:W-:Y:S05]  /*b870*/  @!P0 BRA `(.L_x_140) ;  /* 0xfffffffc00f08947 */ /* 0x004fea000383ffff */
[----:B------:R-:W-:Y:S05]  /*b880*/  BRA `(.L_x_141) ;  /* 0xffffff6c001c7947 */ /* 0x000fea000383ffff */
.L_x_39:
[----:B----4-:R-:W-:-:S07]  /*b890*/  MOV R0, UR5 ;  /* 0x0000000500007c02 */ /* 0x010fce0008000f00 */
.L_x_142:
[----:B-1----:R1:W2:Y:S02]  /*b8a0*/  SYNCS.PHASECHK.TRANS64.TRYWAIT P0, [R0+URZ], R3 ;  /* 0x00000003000075a7 */ /* 0x0022a400080011ff */
[----:B--2---:R-:W-:Y:S05]  /*b8b0*/  @!P0 NANOSLEEP.SYNCS 0x989680 ;  /* 0x009896800000895d */ /* 0x004fea0003900000 */
[----:B------:R-:W2:Y:S02]  /*b8c0*/  @!P0 SYNCS.PHASECHK.TRANS64 P0, [R0+URZ], R3 ;  /* 0x00000003000085a7 */ /* 0x000ea400080010ff */
[----:B--2---:R-:W-:Y:S05]  /*b8d0*/  @!P0 BRA `(.L_x_142) ;  /* 0xfffffffc00f08947 */ /* 0x004fea000383ffff */
[----:B------:R-:W-:Y:S05]  /*b8e0*/  BRA `(.L_x_143) ;  /* 0xffffff6c00287947 */ /* 0x000fea000383ffff */
.L_x_40:
[----:B----4-:R-:W-:-:S07]  /*b8f0*/  MOV R0, UR5 ;  /* 0x0000000500007c02 */ /* 0x010fce0008000f00 */
.L_x_144:
[----:B-1----:R1:W2:Y:S02]  /*b900*/  SYNCS.PHASECHK.TRANS64.TRYWAIT P0, [R0+URZ], R3 ;  /* 0x00000003000075a7 */ /* 0x0022a400080011ff */
[----:B--2---:R-:W-:Y:S05]  /*b910*/  @!P0 NANOSLEEP.SYNCS 0x989680 ;  /* 0x009896800000895d */ /* 0x004fea0003900000 */
[----:B------:R-:W2:Y:S02]  /*b920*/  @!P0 SYNCS.PHASECHK.TRANS64 P0, [R0+URZ], R3 ;  /* 0x00000003000085a7 */ /* 0x000ea400080010ff */
[----:B--2---:R-:W-:Y:S05]  /*b930*/  @!P0 BRA `(.L_x_144) ;  /* 0xfffffffc00f08947 */ /* 0x004fea000383ffff */
[----:B------:R-:W-:Y:S05]  /*b940*/  BRA `(.L_x_145) ;  /* 0xffffff6c00347947 */ /* 0x000fea000383ffff */
.L_x_41:
[----:B----4-:R-:W-:-:S07]  /*b950*/  MOV R0, UR5 ;  /* 0x0000000500007c02 */ /* 0x010fce0008000f00 */
.L_x_146:
[----:B-1----:R1:W2:Y:S02]  /*b960*/  SYNCS.PHASECHK.TRANS64.TRYWAIT P0, [R0+URZ], R3 ;  /* 0x00000003000075a7 */ /* 0x0022a400080011ff */
[----:B--2---:R-:W-:Y:S05]  /*b970*/  @!P0 NANOSLEEP.SYNCS 0x989680 ;  /* 0x009896800000895d */ /* 0x004fea0003900000 */
[----:B------:R-:W2:Y:S02]  /*b980*/  @!P0 SYNCS.PHASECHK.TRANS64 P0, [R0+URZ], R3 ;  /* 0x00000003000085a7 */ /* 0x000ea400080010ff */
[----:B--2---:R-:W-:Y:S05]  /*b990*/  @!P0 BRA `(.L_x_146) ;  /* 0xfffffffc00f08947 */ /* 0x004fea000383ffff */
[----:B------:R-:W-:Y:S05]  /*b9a0*/  BRA `(.L_x_147) ;  /* 0xffffff6c00407947 */ /* 0x000fea000383ffff */
.L_x_42:
[----:B----4-:R-:W-:-:S07]  /*b9b0*/  MOV R0, UR5 ;  /* 0x0000000500007c02 */ /* 0x010fce0008000f00 */
.L_x_148:
[----:B-1----:R1:W2:Y:S02]  /*b9c0*/  SYNCS.PHASECHK.TRANS64.TRYWAIT P0, [R0+URZ], R3 ;  /* 0x00000003000075a7 */ /* 0x0022a400080011ff */
[----:B--2---:R-:W-:Y:S05]  /*b9d0*/  @!P0 NANOSLEEP.SYNCS 0x989680 ;  /* 0x009896800000895d */ /* 0x004fea0003900000 */
[----:B------:R-:W2:Y:S02]  /*b9e0*/  @!P0 SYNCS.PHASECHK.TRANS64 P0, [R0+URZ], R3 ;  /* 0x00000003000085a7 */ /* 0x000ea400080010ff */
[----:B--2---:R-:W-:Y:S05]  /*b9f0*/  @!P0 BRA `(.L_x_148) ;  /* 0xfffffffc00f08947 */ /* 0x004fea000383ffff */
[----:B------:R-:W-:Y:S05]  /*ba00*/  BRA `(.L_x_149) ;  /* 0xffffff6c004c7947 */ /* 0x000fea000383ffff */
.L_x_43:
[----:B----4-:R-:W-:-:S07]  /*ba10*/  MOV R0, UR5 ;  /* 0x0000000500007c02 */ /* 0x010fce0008000f00 */
.L_x_150:
[----:B-1----:R1:W2:Y:S02]  /*ba20*/  SYNCS.PHASECHK.TRANS64.TRYWAIT P0, [R0+URZ], R3 ;  /* 0x00000003000075a7 */ /* 0x0022a400080011ff */
[----:B--2---:R-:W-:Y:S05]  /*ba30*/  @!P0 NANOSLEEP.SYNCS 0x989680 ;  /* 0x009896800000895d */ /* 0x004fea0003900000 */
[----:B------:R-:W2:Y:S02]  /*ba40*/  @!P0 SYNCS.PHASECHK.TRANS64 P0, [R0+URZ], R3 ;  /* 0x00000003000085a7 */ /* 0x000ea400080010ff */
[----:B--2---:R-:W-:Y:S05]  /*ba50*/  @!P0 BRA `(.L_x_150) ;  /* 0xfffffffc00f08947 */ /* 0x004fea000383ffff */
[----:B------:R-:W-:Y:S05]  /*ba60*/  BRA `(.L_x_151) ;  /* 0xffffff6c00587947 */ /* 0x000fea000383ffff */
.L_x_44:
[----:B----4-:R-:W-:-:S07]  /*ba70*/  MOV R0, UR5 ;  /* 0x0000000500007c02 */ /* 0x010fce0008000f00 */
.L_x_152:
[----:B-1----:R1:W2:Y:S02]  /*ba80*/  SYNCS.PHASECHK.TRANS64.TRYWAIT P0, [R0+URZ], R3 ;  /* 0x00000003000075a7 */ /* 0x0022a400080011ff */
[----:B--2---:R-:W-:Y:S05]  /*ba90*/  @!P0 NANOSLEEP.SYNCS 0x989680 ;  /* 0x009896800000895d */ /* 0x004fea0003900000 */
[----:B------:R-:W2:Y:S02]  /*baa0*/  @!P0 SYNCS.PHASECHK.TRANS64 P0, [R0+URZ], R3 ;  /* 0x00000003000085a7 */ /* 0x000ea400080010ff */
[----:B--2---:R-:W-:Y:S05]  /*bab0*/  @!P0 BRA `(.L_x_152) ;  /* 0xfffffffc00f08947 */ /* 0x004fea000383ffff */
[----:B------:R-:W-:Y:S05]  /*bac0*/  BRA `(.L_x_153) ;  /* 0xffffff6c00647947 */ /* 0x000fea000383ffff */
.L_x_45:
[----:B----4-:R-:W-:-:S07]  /*bad0*/  MOV R0, UR5 ;  /* 0x0000000500007c02 */ /* 0x010fce0008000f00 */
.L_x_154:
[----:B-1----:R1:W2:Y:S02]  /*bae0*/  SYNCS.PHASECHK.TRANS64.TRYWAIT P0, [R0+URZ], R3 ;  /* 0x00000003000075a7 */ /* 0x0022a400080011ff */
[----:B--2---:R-:W-:Y:S05]  /*baf0*/  @!P0 NANOSLEEP.SYNCS 0x989680 ;  /* 0x009896800000895d */ /* 0x004fea0003900000 */
[----:B------:R-:W2:Y:S02]  /*bb00*/  @!P0 SYNCS.PHASECHK.TRANS64 P0, [R0+URZ], R3 ;  /* 0x00000003000085a7 */ /* 0x000ea400080010ff */
[----:B--2---:R-:W-:Y:S05]  /*bb10*/  @!P0 BRA `(.L_x_154) ;  /* 0xfffffffc00f08947 */ /* 0x004fea000383ffff */
[----:B------:R-:W-:Y:S05]  /*bb20*/  BRA `(.L_x_155) ;  /* 0xffffff6c00707947 */ /* 0x000fea000383ffff */
.L_x_46:
[----:B----4-:R-:W-:-:S07]  /*bb30*/  MOV R0, UR5 ;  /* 0x0000000500007c02 */ /* 0x010fce0008000f00 */
.L_x_156:
[----:B-1----:R1:W2:Y:S02]  /*bb40*/  SYNCS.PHASECHK.TRANS64.TRYWAIT P0, [R0+URZ], R3 ;  /* 0x00000003000075a7 */ /* 0x0022a400080011ff */
[----:B--2---:R-:W-:Y:S05]  /*bb50*/  @!P0 NANOSLEEP.SYNCS 0x989680 ;  /* 0x009896800000895d */ /* 0x004fea0003900000 */
[----:B------:R-:W2:Y:S02]  /*bb60*/  @!P0 SYNCS.PHASECHK.TRANS64 P0, [R0+URZ], R3 ;  /* 0x00000003000085a7 */ /* 0x000ea400080010ff */
[----:B--2---:R-:W-:Y:S05]  /*bb70*/  @!P0 BRA `(.L_x_156) ;  /* 0xfffffffc00f08947 */ /* 0x004fea000383ffff */
[----:B------:R-:W-:Y:S05]  /*bb80*/  BRA `(.L_x_157) ;  /* 0xffffff6c007c7947 */ /* 0x000fea000383ffff */
.L_x_47:
[----:B----4-:R-:W-:-:S07]  /*bb90*/  MOV R0, UR5 ;  /* 0x0000000500007c02 */ /* 0x010fce0008000f00 */
.L_x_158:
[----:B-1----:R1:W2:Y:S02]  /*bba0*/  SYNCS.PHASECHK.TRANS64.TRYWAIT P0, [R0+URZ], R3 ;  /* 0x00000003000075a7 */ /* 0x0022a400080011ff */
[----:B--2---:R-:W-:Y:S05]  /*bbb0*/  @!P0 NANOSLEEP.SYNCS 0x989680 ;  /* 0x009896800000895d */ /* 0x004fea0003900000 */
[----:B------:R-:W2:Y:S02]  /*bbc0*/  @!P0 SYNCS.PHASECHK.TRANS64 P0, [R0+URZ], R3 ;  /* 0x00000003000085a7 */ /* 0x000ea400080010ff */
[----:B--2---:R-:W-:Y:S05]  /*bbd0*/  @!P0 BRA `(.L_x_158) ;  /* 0xfffffffc00f08947 */ /* 0x004fea000383ffff */
[----:B------:R-:W-:Y:S05]  /*bbe0*/  BRA `(.L_x_159) ;  /* 0xffffff6c00887947 */ /* 0x000fea000383ffff */
.L_x_48:
[----:B----4-:R-:W-:-:S07]  /*bbf0*/  MOV R0, UR5 ;  /* 0x0000000500007c02 */ /* 0x010fce0008000f00 */
.L_x_160:
[----:B-1----:R1:W2:Y:S02]  /*bc00*/  SYNCS.PHASECHK.TRANS64.TRYWAIT P0, [R0+URZ], R3 ;  /* 0x00000003000075a7 */ /* 0x0022a400080011ff */
[----:B--2---:R-:W-:Y:S05]  /*bc10*/  @!P0 NANOSLEEP.SYNCS 0x989680 ;  /* 0x009896800000895d */ /* 0x004fea0003900000 */
[----:B------:R-:W2:Y:S02]  /*bc20*/  @!P0 SYNCS.PHASECHK.TRANS64 P0, [R0+URZ], R3 ;  /* 0x00000003000085a7 */ /* 0x000ea400080010ff */
[----:B--2---:R-:W-:Y:S05]  /*bc30*/  @!P0 BRA `(.L_x_160) ;  /* 0xfffffffc00f08947 */ /* 0x004fea000383ffff */
[----:B------:R-:W-:Y:S05]  /*bc40*/  BRA `(.L_x_161) ;  /* 0xffffff6c00947947 */ /* 0x000fea000383ffff */
.L_x_49:
[----:B----4-:R-:W-:-:S07]  /*bc50*/  MOV R0, UR5 ;  /* 0x0000000500007c02 */ /* 0x010fce0008000f00 */
.L_x_162:
[----:B-1----:R1:W2:Y:S02]  /*bc60*/  SYNCS.PHASECHK.TRANS64.TRYWAIT P0, [R0+URZ], R3 ;  /* 0x00000003000075a7 */ /* 0x0022a400080011ff */
[----:B--2---:R-:W-:Y:S05]  /*bc70*/  @!P0 NANOSLEEP.SYNCS 0x989680 ;  /* 0x009896800000895d */ /* 0x004fea0003900000 */
[----:B------:R-:W2:Y:S02]  /*bc80*/  @!P0 SYNCS.PHASECHK.TRANS64 P0, [R0+URZ], R3 ;  /* 0x00000003000085a7 */ /* 0x000ea400080010ff */
[----:B--2---:R-:W-:Y:S05]  /*bc90*/  @!P0 BRA `(.L_x_162) ;  /* 0xfffffffc00f08947 */ /* 0x004fea000383ffff */
[----:B------:R-:W-:Y:S05]  /*bca0*/  BRA `(.L_x_163) ;  /* 0xffffff6c00a07947 */ /* 0x000fea000383ffff */
.L_x_52:
[----:B-1----:R1:W2:Y:S02]  /*bcb0*/  SYNCS.PHASECHK.TRANS64.TRYWAIT P0, [R0+URZ+0x170], R5 ;  /* 0x00017005000075a7 */ /* 0x0022a400080011ff */
[----:B--2---:R-:W-:Y:S05]  /*bcc0*/  @!P0 NANOSLEEP.SYNCS 0x989680 ;  /* 0x009896800000895d */ /* 0x004fea0003900000 */
[----:B------:R-:W2:Y:S02]  /*bcd0*/  @!P0 SYNCS.PHASECHK.TRANS64 P0, [R0+URZ+0x170], R5 ;  /* 0x00017005000085a7 */ /* 0x000ea400080010ff */
[----:B--2---:R-:W-:Y:S05]  /*bce0*/  @!P0 BRA `(.L_x_52) ;  /* 0xfffffffc00f08947 */ /* 0x004fea000383ffff */
[----:B------:R-:W-:Y:S05]  /*bcf0*/  BRA `(.L_x_164) ;  /* 0xffffff6c00fc7947 */ /* 0x000fea000383ffff */
.L_x_53:
[----:B------:R-:W-:-:S07]  /*bd00*/  MOV R0, UR5 ;  /* 0x0000000500007c02 */ /* 0x000fce0008000f00 */
.L_x_165:
[----:B-1----:R1:W2:Y:S02]  /*bd10*/  SYNCS.PHASECHK.TRANS64.TRYWAIT P0, [R0+URZ+0x140], R5 ;  /* 0x00014005000075a7 */ /* 0x0022a400080011ff */
[----:B--2---:R-:W-:Y:S05]  /*bd20*/  @!P0 NANOSLEEP.SYNCS 0x989680 ;  /* 0x009896800000895d */ /* 0x004fea0003900000 */
[----:B------:R-:W2:Y:S02]  /*bd30*/  @!P0 SYNCS.PHASECHK.TRANS64 P0, [R0+URZ+0x140], R5 ;  /* 0x00014005000085a7 */ /* 0x000ea400080010ff */
[----:B--2---:R-:W-:Y:S05]  /*bd40*/  @!P0 BRA `(.L_x_165) ;  /* 0xfffffffc00f08947 */ /* 0x004fea000383ffff */
[----:B------:R-:W-:Y:S05]  /*bd50*/  BRA `(.L_x_166) ;  /* 0xffffff70000c7947 */ /* 0x000fea000383ffff */
.L_x_54:
[----:B-1----:R1:W2:Y:S02]  /*bd60*/  SYNCS.PHASECHK.TRANS64.TRYWAIT P1, [R0+URZ+0x130], R5 ;  /* 0x00013005000075a7 */ /* 0x0022a400080211ff */
[----:B--2---:R-:W-:Y:S05]  /*bd70*/  @!P1 NANOSLEEP.SYNCS 0x989680 ;  /* 0x009896800000995d */ /* 0x004fea0003900000 */
[----:B------:R-:W2:Y:S02]  /*bd80*/  @!P1 SYNCS.PHASECHK.TRANS64 P1, [R0+URZ+0x130], R5 ;  /* 0x00013005000095a7 */ /* 0x000ea400080210ff */
[----:B--2---:R-:W-:Y:S05]  /*bd90*/  @!P1 BRA `(.L_x_54) ;  /* 0xfffffffc00f09947 */ /* 0x004fea000383ffff */
[----:B------:R-:W-:Y:S05]  /*bda0*/  BRA `(.L_x_167) ;  /* 0xffffff70003c7947 */ /* 0x000fea000383ffff */
.L_x_57:
[----:B------:R-:W-:-:S07]  /*bdb0*/  MOV R0, UR5 ;  /* 0x0000000500007c02 */ /* 0x000fce0008000f00 */
.L_x_168:
[----:B-1----:R1:W2:Y:S02]  /*bdc0*/  SYNCS.PHASECHK.TRANS64.TRYWAIT P0, [R0+URZ+0x140], R3 ;  /* 0x00014003000075a7 */ /* 0x0022a400080011ff */
[----:B--2---:R-:W-:Y:S05]  /*bdd0*/  @!P0 NANOSLEEP.SYNCS 0x989680 ;  /* 0x009896800000895d */ /* 0x004fea0003900000 */
[----:B------:R-:W2:Y:S02]  /*bde0*/  @!P0 SYNCS.PHASECHK.TRANS64 P0, [R0+URZ+0x140], R3 ;  /* 0x00014003000085a7 */ /* 0x000ea400080010ff */
[----:B--2---:R-:W-:Y:S05]  /*bdf0*/  @!P0 BRA `(.L_x_168) ;  /* 0xfffffffc00f08947 */ /* 0x004fea000383ffff */
[----:B------:R-:W-:Y:S05]  /*be00*/  BRA `(.L_x_56) ;  /* 0xffffff7000907947 */ /* 0x000fea000383ffff */
.L_x_64:
[----:B-1----:R1:W2:Y:S02]  /*be10*/  SYNCS.PHASECHK.TRANS64.TRYWAIT P1, [R0+URZ+0x130], R5 ;  /* 0x00013005000075a7 */ /* 0x0022a400080211ff */
[----:B--2---:R-:W-:Y:S05]  /*be20*/  @!P1 NANOSLEEP.SYNCS 0x989680 ;  /* 0x009896800000995d */ /* 0x004fea0003900000 */
[----:B------:R-:W2:Y:S02]  /*be30*/  @!P1 SYNCS.PHASECHK.TRANS64 P1, [R0+URZ+0x130], R5 ;  /* 0x00013005000095a7 */ /* 0x000ea400080210ff */
[----:B--2---:R-:W-:Y:S05]  /*be40*/  @!P1 BRA `(.L_x_64) ;  /* 0xfffffffc00f09947 */ /* 0x004fea000383ffff */
[----:B------:R-:W-:Y:S05]  /*be50*/  BRA `(.L_x_169) ;  /* 0xffffff7400e87947 */ /* 0x000fea000383ffff */
.L_x_65:
[----:B------:R-:W-:-:S07]  /*be60*/  MOV R3, UR9 ;  /* 0x0000000900037c02 */ /* 0x000fce0008000f00 */
.L_x_170:
[----:B-1----:R1:W2:Y:S02]  /*be70*/  SYNCS.PHASECHK.TRANS64.TRYWAIT P0, [R3+URZ+0x160], R0 ;  /* 0x00016000030075a7 */ /* 0x0022a400080011ff */
[----:B--2---:R-:W-:Y:S05]  /*be80*/  @!P0 NANOSLEEP.SYNCS 0x989680 ;  /* 0x009896800000895d */ /* 0x004fea0003900000 */
[----:B------:R-:W2:Y:S02]  /*be90*/  @!P0 SYNCS.PHASECHK.TRANS64 P0, [R3+URZ+0x160], R0 ;  /* 0x00016000030085a7 */ /* 0x000ea400080010ff */
[----:B--2---:R-:W-:Y:S05]  /*bea0*/  @!P0 BRA `(.L_x_170) ;  /* 0xfffffffc00f08947 */ /* 0x004fea000383ffff */
[----:B------:R-:W-:Y:S05]  /*beb0*/  BRA `(.L_x_171) ;  /* 0xffffff78001c7947 */ /* 0x000fea000383ffff */
.L_x_68:
[----:B------:R-:W-:Y:S07]  /*bec0*/  MOV R0, UR7 ;  /* 0x0000000700007c02 */ /* 0x000fee0008000f00 */
.L_x_172:
[----:B-1----:R1:W2:Y:S02]  /*bed0*/  SYNCS.PHASECHK.TRANS64.TRYWAIT P0, [R0+URZ], R3 ;  /* 0x00000003000075a7 */ /* 0x0022a400080011ff */
[----:B--2---:R-:W-:Y:S05]  /*bee0*/  @!P0 NANOSLEEP.SYNCS 0x989680 ;  /* 0x009896800000895d */ /* 0x004fea0003900000 */
[----:B------:R-:W2:Y:S02]  /*bef0*/  @!P0 SYNCS.PHASECHK.TRANS64 P0, [R0+URZ], R3 ;  /* 0x00000003000085a7 */ /* 0x000ea400080010ff */
[----:B--2---:R-:W-:Y:S05]  /*bf00*/  @!P0 BRA `(.L_x_172) ;  /* 0xfffffffc00f08947 */ /* 0x004fea000383ffff */
[----:B------:R-:W-:Y:S05]  /*bf10*/  BRA `(.L_x_67) ;  /* 0xffffff78003c7947 */ /* 0x000fea000383ffff */
.L_x_71:
[----:B------:R-:W-:-:S07]  /*bf20*/  MOV R0, UR5 ;  /* 0x0000000500007c02 */ /* 0x000fce0008000f00 */
.L_x_173:
[----:B--2---:R2:W3:Y:S02]  /*bf30*/  SYNCS.PHASECHK.TRANS64.TRYWAIT P0, [R0+URZ], R3 ;  /* 0x00000003000075a7 */ /* 0x0044e400080011ff */
[----:B---3--:R-:W-:Y:S05]  /*bf40*/  @!P0 NANOSLEEP.SYNCS 0x989680 ;  /* 0x009896800000895d */ /* 0x008fea0003900000 */
[----:B------:R-:W3:Y:S02]  /*bf50*/  @!P0 SYNCS.PHASECHK.TRANS64 P0, [R0+URZ], R3 ;  /* 0x00000003000085a7 */ /* 0x000ee400080010ff */
[----:B---3--:R-:W-:Y:S05]  /*bf60*/  @!P0 BRA `(.L_x_173) ;  /* 0xfffffffc00f08947 */ /* 0x008fea000383ffff */
[----:B------:R-:W-:Y:S05]  /*bf70*/  BRA `(.L_x_174) ;  /* 0xffffff7800dc7947 */ /* 0x000fea000383ffff */
.L_x_72:
[----:B------:R-:W-:-:S07]  /*bf80*/  MOV R0, UR7 ;  /* 0x0000000700007c02 */ /* 0x000fce0008000f00 */
.L_x_175:
[----:B--2---:R2:W3:Y:S02]  /*bf90*/  SYNCS.PHASECHK.TRANS64.TRYWAIT P0, [R0+URZ], R3 ;  /* 0x00000003000075a7 */ /* 0x0044e400080011ff */
[----:B---3--:R-:W-:Y:S05]  /*bfa0*/  @!P0 NANOSLEEP.SYNCS 0x989680 ;  /* 0x009896800000895d */ /* 0x008fea0003900000 */
[----:B------:R-:W3:Y:S02]  /*bfb0*/  @!P0 SYNCS.PHASECHK.TRANS64 P0, [R0+URZ], R3 ;  /* 0x00000003000085a7 */ /* 0x000ee400080010ff */
[----:B---3--:R-:W-:Y:S05]  /*bfc0*/  @!P0 BRA `(.L_x_175) ;  /* 0xfffffffc00f08947 */ /* 0x008fea000383ffff */
[----:B------:R-:W-:Y:S05]  /*bfd0*/  BRA `(.L_x_176) ;  /* 0xffffff7800e87947 */ /* 0x000fea000383ffff */
.L_x_77:
[----:B--2---:R2:W3:Y:S02]  /*bfe0*/  SYNCS.PHASECHK.TRANS64.TRYWAIT P0, [R0+URZ+0x130], R3 ;  /* 0x00013003000075a7 */ /* 0x0044e400080011ff */
[----:B---3--:R-:W-:Y:S05]  /*bff0*/  @!P0 NANOSLEEP.SYNCS 0x989680 ;  /* 0x009896800000895d */ /* 0x008fea0003900000 */
[----:B------:R-:W3:Y:S02]  /*c000*/  @!P0 SYNCS.PHASECHK.TRANS64 P0, [R0+URZ+0x130], R3 ;  /* 0x00013003000085a7 */ /* 0x000ee400080010ff */
[----:B---3--:R-:W-:Y:S05]  /*c010*/  @!P0 BRA `(.L_x_77) ;  /* 0xfffffffc00f08947 */ /* 0x008fea000383ffff */
[----:B------:R-:W-:Y:S05]  /*c020*/  BRA `(.L_x_177) ;  /* 0xffffff7c00f47947 */ /* 0x000fea000383ffff */
.L_x_80:
[----:B------:R-:W-:Y:S07]  /*c030*/  MOV R0, UR7 ;  /* 0x0000000700007c02 */ /* 0x000fee0008000f00 */
.L_x_178:
[----:B--2---:R2:W3:Y:S02]  /*c040*/  SYNCS.PHASECHK.TRANS64.TRYWAIT P0, [R0+URZ+0x128], R3 ;  /* 0x00012803000075a7 */ /* 0x0044e400080011ff */
[----:B---3--:R-:W-:Y:S05]  /*c050*/  @!P0 NANOSLEEP.SYNCS 0x989680 ;  /* 0x009896800000895d */ /* 0x008fea0003900000 */
[----:B------:R-:W3:Y:S02]  /*c060*/  @!P0 SYNCS.PHASECHK.TRANS64 P0, [R0+URZ+0x128], R3 ;  /* 0x00012803000085a7 */ /* 0x000ee400080010ff */
[----:B---3--:R-:W-:Y:S05]  /*c070*/  @!P0 BRA `(.L_x_178) ;  /* 0xfffffffc00f08947 */ /* 0x008fea000383ffff */
[----:B------:R-:W-:Y:S05]  /*c080*/  BRA `(.L_x_79) ;  /* 0xffffff8000d47947 */ /* 0x000fea000383ffff */
.L_x_83:
[----:B------:R-:W-:Y:S07]  /*c090*/  MOV R3, UR7 ;  /* 0x0000000700037c02 */ /* 0x000fee0008000f00 */
.L_x_179:
[----:B-1----:R1:W2:Y:S02]  /*c0a0*/  SYNCS.PHASECHK.TRANS64.TRYWAIT P0, [R3+URZ+0x100], R12 ;  /* 0x0001000c030075a7 */ /* 0x0022a400080011ff */
[----:B--2---:R-:W-:Y:S05]  /*c0b0*/  @!P0 NANOSLEEP.SYNCS 0x989680 ;  /* 0x009896800000895d */ /* 0x004fea0003900000 */
[----:B------:R-:W2:Y:S02]  /*c0c0*/  @!P0 SYNCS.PHASECHK.TRANS64 P0, [R3+URZ+0x100], R12 ;  /* 0x0001000c030085a7 */ /* 0x000ea400080010ff */
[----:B--2---:R-:W-:Y:S05]  /*c0d0*/  @!P0 BRA `(.L_x_179) ;  /* 0xfffffffc00f08947 */ /* 0x004fea000383ffff */
[----:B------:R-:W-:Y:S05]  /*c0e0*/  BRA `(.L_x_180) ;  /* 0xffffff84004c7947 */ /* 0x000fea000383ffff */
.L_x_84:
[----:B-1----:R-:W-:Y:S07]  /*c0f0*/  MOV R3, UR7 ;  /* 0x0000000700037c02 */ /* 0x002fee0008000f00 */
.L_x_181:
[----:B-1----:R1:W2:Y:S02]  /*c100*/  SYNCS.PHASECHK.TRANS64.TRYWAIT P0, [R3+URZ+0x108], R12 ;  /* 0x0001080c030075a7 */ /* 0x0022a400080011ff */
[----:B--2---:R-:W-:Y:S05]  /*c110*/  @!P0 NANOSLEEP.SYNCS 0x989680 ;  /* 0x009896800000895d */ /* 0x004fea0003900000 */
[----:B------:R-:W2:Y:S02]  /*c120*/  @!P0 SYNCS.PHASECHK.TRANS64 P0, [R3+URZ+0x108], R12 ;  /* 0x0001080c030085a7 */ /* 0x000ea400080010ff */
[----:B--2---:R-:W-:Y:S05]  /*c130*/  @!P0 BRA `(.L_x_181) ;  /* 0xfffffffc00f08947 */ /* 0x004fea000383ffff */
[----:B------:R-:W-:Y:S05]  /*c140*/  BRA `(.L_x_182) ;  /* 0xffffff8400887947 */ /* 0x000fea000383ffff */
.L_x_85:
[----:B-1----:R-:W-:Y:S07]  /*c150*/  MOV R3, UR7 ;  /* 0x0000000700037c02 */ /* 0x002fee0008000f00 */
.L_x_183:
[----:B-1----:R1:W2:Y:S02]  /*c160*/  SYNCS.PHASECHK.TRANS64.TRYWAIT P0, [R3+URZ+0x110], R12 ;  /* 0x0001100c030075a7 */ /* 0x0022a400080011ff */
[----:B--2---:R-:W-:Y:S05]  /*c170*/  @!P0 NANOSLEEP.SYNCS 0x989680 ;  /* 0x009896800000895d */ /* 0x004fea0003900000 */
[----:B------:R-:W2:Y:S02]  /*c180*/  @!P0 SYNCS.PHASECHK.TRANS64 P0, [R3+URZ+0x110], R12 ;  /* 0x0001100c030085a7 */ /* 0x000ea400080010ff */
[----:B--2---:R-:W-:Y:S05]  /*c190*/  @!P0 BRA `(.L_x_183) ;  /* 0xfffffffc00f08947 */ /* 0x004fea000383ffff */
[----:B------:R-:W-:Y:S05]  /*c1a0*/  BRA `(.L_x_184) ;  /* 0xffffff8400d07947 */ /* 0x000fea000383ffff */
.L_x_86:
[----:B------:R-:W-:Y:S07]  /*c1b0*/  MOV R3, UR7 ;  /* 0x0000000700037c02 */ /* 0x000fee0008000f00 */
.L_x_185:
[----:B-1----:R1:W2:Y:S02]  /*c1c0*/  SYNCS.PHASECHK.TRANS64.TRYWAIT P0, [R3+URZ+0x118], R12 ;  /* 0x0001180c030075a7 */ /* 0x0022a400080011ff */
[----:B--2---:R-:W-:Y:S05]  /*c1d0*/  @!P0 NANOSLEEP.SYNCS 0x989680 ;  /* 0x009896800000895d */ /* 0x004fea0003900000 */
[----:B------:R-:W2:Y:S02]  /*c1e0*/  @!P0 SYNCS.PHASECHK.TRANS64 P0, [R3+URZ+0x118], R12 ;  /* 0x0001180c030085a7 */ /* 0x000ea400080010ff */
[----:B--2---:R-:W-:Y:S05]  /*c1f0*/  @!P0 BRA `(.L_x_185) ;  /* 0xfffffffc00f08947 */ /* 0x004fea000383ffff */
[----:B------:R-:W-:Y:S05]  /*c200*/  BRA `(.L_x_186) ;  /* 0xffffff8800587947 */ /* 0x000fea000383ffff */
.L_x_88:
[----:B------:R-:W-:-:S07]  /*c210*/  MOV R0, UR7 ;  /* 0x0000000700007c02 */ /* 0x000fce0008000f00 */
.L_x_187:
[----:B-1----:R1:W3:Y:S02]  /*c220*/  SYNCS.PHASECHK.TRANS64.TRYWAIT P0, [R0+URZ+0x100], R3 ;  /* 0x00010003000075a7 */ /* 0x0022e400080011ff */
[----:B---3--:R-:W-:Y:S05]  /*c230*/  @!P0 NANOSLEEP.SYNCS 0x989680 ;  /* 0x009896800000895d */ /* 0x008fea0003900000 */
[----:B------:R-:W3:Y:S02]  /*c240*/  @!P0 SYNCS.PHASECHK.TRANS64 P0, [R0+URZ+0x100], R3 ;  /* 0x00010003000085a7 */ /* 0x000ee400080010ff */
[----:B---3--:R-:W-:Y:S05]  /*c250*/  @!P0 BRA `(.L_x_187) ;  /* 0xfffffffc00f08947 */ /* 0x008fea000383ffff */
[----:B------:R-:W-:Y:S05]  /*c260*/  BRA `(.L_x_188) ;  /* 0xffffff8800c87947 */ /* 0x000fea000383ffff */
.L_x_89:
[----:B-1----:R-:W-:-:S07]  /*c270*/  MOV R0, UR7 ;  /* 0x0000000700007c02 */ /* 0x002fce0008000f00 */
.L_x_189:
[----:B-1----:R1:W3:Y:S02]  /*c280*/  SYNCS.PHASECHK.TRANS64.TRYWAIT P0, [R0+URZ+0x108], R3 ;  /* 0x00010803000075a7 */ /* 0x0022e400080011ff */
[----:B---3--:R-:W-:Y:S05]  /*c290*/  @!P0 NANOSLEEP.SYNCS 0x989680 ;  /* 0x009896800000895d */ /* 0x008fea0003900000 */
[----:B------:R-:W3:Y:S02]  /*c2a0*/  @!P0 SYNCS.PHASECHK.TRANS64 P0, [R0+URZ+0x108], R3 ;  /* 0x00010803000085a7 */ /* 0x000ee400080010ff */
[----:B---3--:R-:W-:Y:S05]  /*c2b0*/  @!P0 BRA `(.L_x_189) ;  /* 0xfffffffc00f08947 */ /* 0x008fea000383ffff */
[----:B------:R-:W-:Y:S05]  /*c2c0*/  BRA `(.L_x_190) ;  /* 0xffffff8800b87947 */ /* 0x000fea000383ffff */
.L_x_90:
[----:B-1----:R-:W-:-:S07]  /*c2d0*/  MOV R0, UR7 ;  /* 0x0000000700007c02 */ /* 0x002fce0008000f00 */
.L_x_191:
[----:B-1----:R1:W3:Y:S02]  /*c2e0*/  SYNCS.PHASECHK.TRANS64.TRYWAIT P0, [R0+URZ+0x110], R3 ;  /* 0x00011003000075a7 */ /* 0x0022e400080011ff */
[----:B---3--:R-:W-:Y:S05]  /*c2f0*/  @!P0 NANOSLEEP.SYNCS 0x989680 ;  /* 0x009896800000895d */ /* 0x008fea0003900000 */
[----:B------:R-:W3:Y:S02]  /*c300*/  @!P0 SYNCS.PHASECHK.TRANS64 P0, [R0+URZ+0x110], R3 ;  /* 0x00011003000085a7 */ /* 0x000ee400080010ff */
[----:B---3--:R-:W-:Y:S05]  /*c310*/  @!P0 BRA `(.L_x_191) ;  /* 0xfffffffc00f08947 */ /* 0x008fea000383ffff */
[----:B------:R-:W-:Y:S05]  /*c320*/  BRA `(.L_x_192) ;  /* 0xffffff8800a87947 */ /* 0x000fea000383ffff */
.L_x_92:
[----:B--2---:R2:W4:Y:S02]  /*c330*/  SYNCS.PHASECHK.TRANS64.TRYWAIT P0, [R0+URZ+0x130], R3 ;  /* 0x00013003000075a7 */ /* 0x00452400080011ff */
[----:B----4-:R-:W-:Y:S05]  /*c340*/  @!P0 NANOSLEEP.SYNCS 0x989680 ;  /* 0x009896800000895d */ /* 0x010fea0003900000 */
[----:B------:R-:W4:Y:S02]  /*c350*/  @!P0 SYNCS.PHASECHK.TRANS64 P0, [R0+URZ+0x130], R3 ;  /* 0x00013003000085a7 */ /* 0x000f2400080010ff */
[----:B----4-:R-:W-:Y:S05]  /*c360*/  @!P0 BRA `(.L_x_92) ;  /* 0xfffffffc00f08947 */ /* 0x010fea000383ffff */
[----:B------:R-:W-:Y:S05]  /*c370*/  BRA `(.L_x_193) ;  /* 0xffffff8c00747947 */ /* 0x000fea000383ffff */
.L_x_103:
[----:B-1----:R1:W3:Y:S02]  /*c380*/  SYNCS.PHASECHK.TRANS64.TRYWAIT P1, [R3+URZ+0xe0], R0 ;  /* 0x0000e000030075a7 */ /* 0x0022e400080211ff */
[----:B---3--:R-:W-:Y:S05]  /*c390*/  @!P1 NANOSLEEP.SYNCS 0x989680 ;  /* 0x009896800000995d */ /* 0x008fea0003900000 */
[----:B------:R-:W3:Y:S02]  /*c3a0*/  @!P1 SYNCS.PHASECHK.TRANS64 P1, [R3+URZ+0xe0], R0 ;  /* 0x0000e000030095a7 */ /* 0x000ee400080210ff */
[----:B---3--:R-:W-:Y:S05]  /*c3b0*/  @!P1 BRA `(.L_x_103) ;  /* 0xfffffffc00f09947 */ /* 0x008fea000383ffff */
[----:B------:R-:W-:Y:S05]  /*c3c0*/  BRA `(.L_x_102) ;  /* 0xffffff98009c7947 */ /* 0x000fea000383ffff */
.L_x_105:
[----:B---3--:R3:W4:Y:S02]  /*c3d0*/  SYNCS.PHASECHK.TRANS64.TRYWAIT P0, [R108+URZ+0x150], R5 ;  /* 0x000150056c0075a7 */ /* 0x00872400080011ff */
[----:B----4-:R-:W-:Y:S05]  /*c3e0*/  @!P0 NANOSLEEP.SYNCS 0x989680 ;  /* 0x009896800000895d */ /* 0x010fea0003900000 */
[----:B------:R-:W4:Y:S02]  /*c3f0*/  @!P0 SYNCS.PHASECHK.TRANS64 P0, [R108+URZ+0x150], R5 ;  /* 0x000150056c0085a7 */ /* 0x000f2400080010ff */
[----:B----4-:R-:W-:Y:S05]  /*c400*/  @!P0 BRA `(.L_x_105) ;  /* 0xfffffffc00f08947 */ /* 0x010fea000383ffff */
[----:B------:R-:W-:Y:S05]  /*c410*/  BRA `(.L_x_104) ;  /* 0xffffff9800f87947 */ /* 0x000fea000383ffff */
.L_x_113:
[----:B--2---:R2:W3:Y:S02]  /*c420*/  SYNCS.PHASECHK.TRANS64.TRYWAIT P0, [R118+URZ+0xe0], R3 ;  /* 0x0000e003760075a7 */ /* 0x0044e400080011ff */
[----:B---3--:R-:W-:Y:S05]  /*c430*/  @!P0 NANOSLEEP.SYNCS 0x989680 ;  /* 0x009896800000895d */ /* 0x008fea0003900000 */
[----:B------:R-:W3:Y:S02]  /*c440*/  @!P0 SYNCS.PHASECHK.TRANS64 P0, [R118+URZ+0xe0], R3 ;  /* 0x0000e003760085a7 */ /* 0x000ee400080010ff */
[----:B---3--:R-:W-:Y:S05]  /*c450*/  @!P0 BRA `(.L_x_113) ;  /* 0xfffffffc00f08947 */ /* 0x008fea000383ffff */
[----:B------:R-:W-:Y:S05]  /*c460*/  BRA `(.L_x_112) ;  /* 0xffffffac00fc7947 */ /* 0x000fea000383ffff */
.L_x_121:
[----:B--2---:R2:W3:Y:S02]  /*c470*/  SYNCS.PHASECHK.TRANS64.TRYWAIT P0, [R0+URZ+0xe0], R7 ;  /* 0x0000e007000075a7 */ /* 0x0044e400080011ff */
[----:B---3--:R-:W-:Y:S05]  /*c480*/  @!P0 NANOSLEEP.SYNCS 0x989680 ;  /* 0x009896800000895d */ /* 0x008fea0003900000 */
[----:B------:R-:W3:Y:S02]  /*c490*/  @!P0 SYNCS.PHASECHK.TRANS64 P0, [R0+URZ+0xe0], R7 ;  /* 0x0000e007000085a7 */ /* 0x000ee400080010ff */
[----:B---3--:R-:W-:Y:S05]  /*c4a0*/  @!P0 BRA `(.L_x_121) ;  /* 0xfffffffc00f08947 */ /* 0x008fea000383ffff */
[----:B------:R-:W-:Y:S05]  /*c4b0*/  BRA `(.L_x_120) ;  /* 0xffffffc400507947 */ /* 0x000fea000383ffff */
.L_x_129:
[----:B--2---:R2:W3:Y:S02]  /*c4c0*/  SYNCS.PHASECHK.TRANS64.TRYWAIT P0, [R0+URZ+0xe0], R5 ;  /* 0x0000e005000075a7 */ /* 0x0044e400080011ff */
[----:B---3--:R-:W-:Y:S05]  /*c4d0*/  @!P0 NANOSLEEP.SYNCS 0x989680 ;  /* 0x009896800000895d */ /* 0x008fea0003900000 */
[----:B------:R-:W3:Y:S02]  /*c4e0*/  @!P0 SYNCS.PHASECHK.TRANS64 P0, [R0+URZ+0xe0], R5 ;  /* 0x0000e005000085a7 */ /* 0x000ee400080010ff */
[----:B---3--:R-:W-:Y:S05]  /*c4f0*/  @!P0 BRA `(.L_x_129) ;  /* 0xfffffffc00f08947 */ /* 0x008fea000383ffff */
[----:B------:R-:W-:Y:S05]  /*c500*/  BRA `(.L_x_128) ;  /* 0xffffffd800b07947 */ /* 0x000fea000383ffff */
        .weak           $__internal_0_$__cuda_sm10x_tcgen05_guardrail_trap_col_being_dealloced_not_returned_by_alloc
        .type           $__internal_0_$__cuda_sm10x_tcgen05_guardrail_trap_col_being_dealloced_not_returned_by_alloc,@function
        .size           $__internal_0_$__cuda_sm10x_tcgen05_guardrail_trap_col_being_dealloced_not_returned_by_alloc,($__internal_1_$__cuda_sm10x_tcgen05_guardrail_trap_phase_invalid_during_alloc - $__internal_0_$__cuda_sm10x_tcgen05_guardrail_trap_col_being_dealloced_not_returned_by_alloc)
$__internal_0_$__cuda_sm10x_tcgen05_guardrail_trap_col_being_dealloced_not_returned_by_alloc:
[----:B------:R-:W-:Y:S05]  /*c510*/  BPT.TRAP 0x1 ;  /* 0x000000040000795c */ /* 0x000fea0000300000 */
[----:B------:R-:W-:-:S04]  /*c520*/  HFMA2 R3, -RZ, RZ, 0, 0 ;  /* 0x00000000ff037431 */ /* 0x000fc800000001ff */
[----:B------:R-:W-:Y:S05]  /*c530*/  RET.REL.NODEC R2 `(_ZN7cutlass13device_kernelINS_4gemm6kernel13GemmUniversalIN4cute5tupleIJiiiiEEENS1_10collective13CollectiveMmaINS1_35MainloopSm100TmaUmmaWarpSpecializedILi14ELi2ELi2ENS5_IJNS4_1CILi1EEESB_SB_EEEEENS5_IJNSA_ILi128EEENSA_ILi256EEENSA_ILi32EEEEEEaNS5_IJlSB_lEEEaSI_NS4_8TiledMMAINS4_8MMA_AtomIJNS4_15SM100_MMA_S8_SSIaaiLi128ELi256ELNS4_4UMMA5MajorE0ELSN_0ELNSM_8SaturateE0EEEEEENS4_6LayoutISC_NS5_IJNSA_ILi0EEESS_SS_EEEEENS5_IJNS4_10UnderscoreESV_SV_EEEEENS4_13SM90_TMA_LOADENS4_14ComposedLayoutINS4_7SwizzleILi1ELi4ELi3EEENS4_18smem_ptr_flag_bitsILi8EEENSR_INS5_IJNSA_ILi8EEESG_EEENS5_IJSG_SB_EEEEEEEvNS4_8identityESY_S18_vS19_EENS_8epilogue10collective18CollectiveEpilogueINS1B_23Sm100TmaWarpSpecializedILi4ELi2ELi64ELb0ELb0EEEJSH_NS5_IJNSR_ISE_SB_EENSR_INSA_ILi64EEESB_EEEEEaSI_aSI_NS1B_6fusion15FusionCallbacksIS1F_NS1K_17LinearCombinationIaiaiLNS_15FloatRoundStyleE2EEESH_S1J_JEEENS4_5SM1004TMEM4LOAD26SM100_TMEM_LOAD_32dp32b64xESY_NSZ_INS10_ILi2ELi4ELi3EEES13_NSR_INS5_IJS14_S1H_EEENS5_IJS1H_SB_EEEEEEENS4_39AutoVectorizingCopyWithAssumedAlignmentILi128EEENS4_14SM90_TMA_STOREES1Y_S20_S20_EEEvvEEEEvNT_6ParamsE) ;  /* 0xffffff3802b07950 */ /* 0x000fea0003c3ffff */
        .weak           $__internal_1_$__cuda_sm10x_tcgen05_guardrail_trap_phase_invalid_during_alloc
        .type           $__internal_1_$__cuda_sm10x_tcgen05_guardrail_trap_phase_invalid_during_alloc,@function
        .size           $__internal_1_$__cuda_sm10x_tcgen05_guardrail_trap_phase_invalid_during_alloc,($__internal_2_$__cuda_sm10x_tcgen05_guardrail_trap_unallocated_columns_being_dealloced - $__internal_1_$__cuda_sm10x_tcgen05_guardrail_trap_phase_invalid_during_alloc)
$__internal_1_$__cuda_sm10x_tcgen05_guardrail_trap_phase_invalid_during_alloc:
[----:B------:R-:W-:Y:S05]  /*c540*/  BPT.TRAP 0x1 ;  /* 0x000000040000795c */ /* 0x000fea0000300000 */
[----:B------:R-:W-:-:S04]  /*c550*/  MOV R3, 0x0 ;  /* 0x0000000000037802 */ /* 0x000fc80000000f00 */
[----:B------:R-:W-:Y:S05]  /*c560*/  RET.REL.NODEC R2 `(_ZN7cutlass13device_kernelINS_4gemm6kernel13GemmUniversalIN4cute5tupleIJiiiiEEENS1_10collective13CollectiveMmaINS1_35MainloopSm100TmaUmmaWarpSpecializedILi14ELi2ELi2ENS5_IJNS4_1CILi1EEESB_SB_EEEEENS5_IJNSA_ILi128EEENSA_ILi256EEENSA_ILi32EEEEEEaNS5_IJlSB_lEEEaSI_NS4_8TiledMMAINS4_8MMA_AtomIJNS4_15SM100_MMA_S8_SSIaaiLi128ELi256ELNS4_4UMMA5MajorE0ELSN_0ELNSM_8SaturateE0EEEEEENS4_6LayoutISC_NS5_IJNSA_ILi0EEESS_SS_EEEEENS5_IJNS4_10UnderscoreESV_SV_EEEEENS4_13SM90_TMA_LOADENS4_14ComposedLayoutINS4_7SwizzleILi1ELi4ELi3EEENS4_18smem_ptr_flag_bitsILi8EEENSR_INS5_IJNSA_ILi8EEESG_EEENS5_IJSG_SB_EEEEEEEvNS4_8identityESY_S18_vS19_EENS_8epilogue10collective18CollectiveEpilogueINS1B_23Sm100TmaWarpSpecializedILi4ELi2ELi64ELb0ELb0EEEJSH_NS5_IJNSR_ISE_SB_EENSR_INSA_ILi64EEESB_EEEEEaSI_aSI_NS1B_6fusion15FusionCallbacksIS1F_NS1K_17LinearCombinationIaiaiLNS_15FloatRoundStyleE2EEESH_S1J_JEEENS4_5SM1004TMEM4LOAD26SM100_TMEM_LOAD_32dp32b64xESY_NSZ_INS10_ILi2ELi4ELi3EEES13_NSR_INS5_IJS14_S1H_EEENS5_IJS1H_SB_EEEEEEENS4_39AutoVectorizingCopyWithAssumedAlignmentILi128EEENS4_14SM90_TMA_STOREES1Y_S20_S20_EEEvvEEEEvNT_6ParamsE) ;  /* 0xffffff3802a47950 */ /* 0x000fea0003c3ffff */
        .weak           $__internal_2_$__cuda_sm10x_tcgen05_guardrail_trap_unallocated_columns_being_dealloced
        .type           $__internal_2_$__cuda_sm10x_tcgen05_guardrail_trap_unallocated_columns_being_dealloced,@function
        .size           $__internal_2_$__cuda_sm10x_tcgen05_guardrail_trap_unallocated_columns_being_dealloced,(.L_x_195 - $__internal_2_$__cuda_sm10x_tcgen05_guardrail_trap_unallocated_columns_being_dealloced)
$__internal_2_$__cuda_sm10x_tcgen05_guardrail_trap_unallocated_columns_being_dealloced:
[----:B------:R-:W-:Y:S05]  /*c570*/  BPT.TRAP 0x1 ;  /* 0x000000040000795c */ /* 0x000fea0000300000 */
[----:B------:R-:W-:-:S04]  /*c580*/  HFMA2 R3, -RZ, RZ, 0, 0 ;  /* 0x00000000ff037431 */ /* 0x000fc800000001ff */
[----:B------:R-:W-:Y:S05]  /*c590*/  RET.REL.NODEC R2 `(_ZN7cutlass13device_kernelINS_4gemm6kernel13GemmUniversalIN4cute5tupleIJiiiiEEENS1_10collective13CollectiveMmaINS1_35MainloopSm100TmaUmmaWarpSpecializedILi14ELi2ELi2ENS5_IJNS4_1CILi1EEESB_SB_EEEEENS5_IJNSA_ILi128EEENSA_ILi256EEENSA_ILi32EEEEEEaNS5_IJlSB_lEEEaSI_NS4_8TiledMMAINS4_8MMA_AtomIJNS4_15SM100_MMA_S8_SSIaaiLi128ELi256ELNS4_4UMMA5MajorE0ELSN_0ELNSM_8SaturateE0EEEEEENS4_6LayoutISC_NS5_IJNSA_ILi0EEESS_SS_EEEEENS5_IJNS4_10UnderscoreESV_SV_EEEEENS4_13SM90_TMA_LOADENS4_14ComposedLayoutINS4_7SwizzleILi1ELi4ELi3EEENS4_18smem_ptr_flag_bitsILi8EEENSR_INS5_IJNSA_ILi8EEESG_EEENS5_IJSG_SB_EEEEEEEvNS4_8identityESY_S18_vS19_EENS_8epilogue10collective18CollectiveEpilogueINS1B_23Sm100TmaWarpSpecializedILi4ELi2ELi64ELb0ELb0EEEJSH_NS5_IJNSR_ISE_SB_EENSR_INSA_ILi64EEESB_EEEEEaSI_aSI_NS1B_6fusion15FusionCallbacksIS1F_NS1K_17LinearCombinationIaiaiLNS_15FloatRoundStyleE2EEESH_S1J_JEEENS4_5SM1004TMEM4LOAD26SM100_TMEM_LOAD_32dp32b64xESY_NSZ_INS10_ILi2ELi4ELi3EEES13_NSR_INS5_IJS14_S1H_EEENS5_IJS1H_SB_EEEEEEENS4_39AutoVectorizingCopyWithAssumedAlignmentILi128EEENS4_14SM90_TMA_STOREES1Y_S20_S20_EEEvvEEEEvNT_6ParamsE) ;  /* 0xffffff3802987950 */ /* 0x000fea0003c3ffff */
.L_x_194:
[----:B------:R-:W-:-:S00]  /*c5a0*/  BRA `(.L_x_194) ;  /* 0xfffffffc00fc7947 */ /* 0x000fc0000383ffff */
[----:B------:R-:W-:-:S00]  /*c5b0*/  NOP ;  /* 0x0000000000007918 */ /* 0x000fc00000000000 */
        /* <DEDUP_REMOVED lines=12> */
.L_x_195:


//--------------------- .nv.global.init           --------------------------
	.section	.nv.global.init,"aw",@progbits
.nv.global.init:
	.type		$str$27,@object
	.size		$str$27,($str$28 - $str$27)
$str$27:
        /*0000*/ 	.byte	0x28, 0x61, 0x64, 0x64, 0x72, 0x65, 0x73, 0x73, 0x20, 0x26, 0x20, 0x6d, 0x61, 0x73, 0x6b, 0x29
        /*0010*/ 	.byte	0x20, 0x3d, 0x3d, 0x20, 0x30, 0x00
	.type		$str$28,@object
	.size		$str$28,($str$26 - $str$28)
$str$28:
        /*0016*/ 	.byte	0x2f, 0x74, 0x6d, 0x70, 0x2f, 0x63, 0x75, 0x74, 0x6c, 0x61, 0x73, 0x73, 0x5f, 0x73, 0x77, 0x65
        /*0026*/ 	.byte	0x65, 0x70, 0x5f, 0x73, 0x72, 0x63, 0x2f, 0x69, 0x6e, 0x63, 0x6c, 0x75, 0x64, 0x65, 0x2f, 0x63
        /*0036*/ 	.byte	0x75, 0x74, 0x65, 0x2f, 0x70, 0x6f, 0x69, 0x6e, 0x74, 0x65, 0x72, 0x5f, 0x66, 0x6c, 0x61, 0x67
        /*0046*/ 	.byte	0x67, 0x65, 0x64, 0x2e, 0x68, 0x70, 0x70, 0x00
	.type		$str$26,@object
	.size		$str$26,($str$25 - $str$26)
$str$26:
        /*004e*/ 	.byte	0x2f, 0x74, 0x6d, 0x70, 0x2f, 0x63, 0x75, 0x74, 0x6c, 0x61, 0x73, 0x73, 0x5f, 0x73, 0x77, 0x65
        /*005e*/ 	.byte	0x65, 0x70, 0x5f, 0x73, 0x72, 0x63, 0x2f, 0x69, 0x6e, 0x63, 0x6c, 0x75, 0x64, 0x65, 0x2f, 0x63
        /*006e*/ 	.byte	0x75, 0x74, 0x65, 0x2f, 0x61, 0x74, 0x6f, 0x6d, 0x2f, 0x63, 0x6f, 0x70, 0x79, 0x5f, 0x74, 0x72
        /*007e*/ 	.byte	0x61, 0x69, 0x74, 0x73, 0x5f, 0x73, 0x6d, 0x31, 0x30, 0x30, 0x2e, 0x68, 0x70, 0x70, 0x00
	.type		$str$25,@object
	.size		$str$25,(__unnamed_1 - $str$25)
$str$25:
        /*008d*/ 	.byte	0x28, 0x28, 0x75, 0x69, 0x6e, 0x74, 0x33, 0x32, 0x5f, 0x74, 0x28, 0x74, 0x68, 0x72, 0x65, 0x61
        /*009d*/ 	.byte	0x64, 0x49, 0x64, 0x78, 0x2e, 0x78, 0x29, 0x20, 0x2f, 0x20, 0x33, 0x32, 0x29, 0x20, 0x25, 0x20
        /*00ad*/ 	.byte	0x34, 0x29, 0x20, 0x3d, 0x3d, 0x20, 0x28, 0x28, 0x28, 0x74, 0x6d, 0x65, 0x6d, 0x5f, 0x61, 0x64
        /*00bd*/ 	.byte	0x64, 0x72, 0x20, 0x3e, 0x3e, 0x20, 0x31, 0x36, 0x29, 0x20, 0x2f, 0x20, 0x33, 0x32, 0x29, 0x20
        /*00cd*/ 	.byte	0x25, 0x20, 0x34, 0x29, 0x00
	.type		__unnamed_1,@object
	.size		__unnamed_1,(__unnamed_2 - __unnamed_1)
__unnamed_1:
        /*00d2*/ 	.byte	0x61, 0x75, 0x74, 0x6f, 0x20, 0x63, 0x75, 0x74, 0x65, 0x3a, 0x3a, 0x61, 0x73, 0x5f, 0x70, 0x6f
        /* <DEDUP_REMOVED lines=24> */
        /*0262*/ 	.byte	0x5d, 0x00
	.type		__unnamed_2,@object
	.size		__unnamed_2,(__unnamed_3 - __unnamed_2)
__unnamed_2:
        /* <DEDUP_REMOVED lines=26> */
	.type		__unnamed_3,@object
	.size		__unnamed_3,(.L_3 - __unnamed_3)
__unnamed_3:
        /* <DEDUP_REMOVED lines=42> */
        /*0696*/ 	.byte	0x43, 0x3c, 0x30, 0x3e, 0x3e, 0x3e, 0x3e, 0x5d, 0x00
.L_3:


//--------------------- .nv.shared._ZN7cutlass13device_kernelINS_4gemm6kernel13GemmUniversalIN4cute5tupleIJiiiiEEENS1_10collective13CollectiveMmaINS1_35MainloopSm100TmaUmmaWarpSpecializedILi14ELi2ELi2ENS5_IJNS4_1CILi1EEESB_SB_EEEEENS5_IJNSA_ILi128EEENSA_ILi256EEENSA_ILi32EEEEEEaNS5_IJlSB_lEEEaSI_NS4_8TiledMMAINS4_8MMA_AtomIJNS4_15SM100_MMA_S8_SSIaaiLi128ELi256ELNS4_4UMMA5MajorE0ELSN_0ELNSM_8SaturateE0EEEEEENS4_6LayoutISC_NS5_IJNSA_ILi0EEESS_SS_EEEEENS5_IJNS4_10UnderscoreESV_SV_EEEEENS4_13SM90_TMA_LOADENS4_14ComposedLayoutINS4_7SwizzleILi1ELi4ELi3EEENS4_18smem_ptr_flag_bitsILi8EEENSR_INS5_IJNSA_ILi8EEESG_EEENS5_IJSG_SB_EEEEEEEvNS4_8identityESY_S18_vS19_EENS_8epilogue10collective18CollectiveEpilogueINS1B_23Sm100TmaWarpSpecializedILi4ELi2ELi64ELb0ELb0EEEJSH_NS5_IJNSR_ISE_SB_EENSR_INSA_ILi64EEESB_EEEEEaSI_aSI_NS1B_6fusion15FusionCallbacksIS1F_NS1K_17LinearCombinationIaiaiLNS_15FloatRoundStyleE2EEESH_S1J_JEEENS4_5SM1004TMEM4LOAD26SM100_TMEM_LOAD_32dp32b64xESY_NSZ_INS10_ILi2ELi4ELi3EEES13_NSR_INS5_IJS14_S1H_EEENS5_IJS1H_SB_EEEEEEENS4_39AutoVectorizingCopyWithAssumedAlignmentILi128EEENS4_14SM90_TMA_STOREES1Y_S20_S20_EEEvvEEEEvNT_6ParamsE --------------------------
	.section	.nv.shared._ZN7cutlass13device_kernelINS_4gemm6kernel13GemmUniversalIN4cute5tupleIJiiiiEEENS1_10collective13CollectiveMmaINS1_35MainloopSm100TmaUmmaWarpSpecializedILi14ELi2ELi2ENS5_IJNS4_1CILi1EEESB_SB_EEEEENS5_IJNSA_ILi128EEENSA_ILi256EEENSA_ILi32EEEEEEaNS5_IJlSB_lEEEaSI_NS4_8TiledMMAINS4_8MMA_AtomIJNS4_15SM100_MMA_S8_SSIaaiLi128ELi256ELNS4_4UMMA5MajorE0ELSN_0ELNSM_8SaturateE0EEEEEENS4_6LayoutISC_NS5_IJNSA_ILi0EEESS_SS_EEEEENS5_IJNS4_10UnderscoreESV_SV_EEEEENS4_13SM90_TMA_LOADENS4_14ComposedLayoutINS4_7SwizzleILi1ELi4ELi3EEENS4_18smem_ptr_flag_bitsILi8EEENSR_INS5_IJNSA_ILi8EEESG_EEENS5_IJSG_SB_EEEEEEEvNS4_8identityESY_S18_vS19_EENS_8epilogue10collective18CollectiveEpilogueINS1B_23Sm100TmaWarpSpecializedILi4ELi2ELi64ELb0ELb0EEEJSH_NS5_IJNSR_ISE_SB_EENSR_INSA_ILi64EEESB_EEEEEaSI_aSI_NS1B_6fusion15FusionCallbacksIS1F_NS1K_17LinearCombinationIaiaiLNS_15FloatRoundStyleE2EEESH_S1J_JEEENS4_5SM1004TMEM4LOAD26SM100_TMEM_LOAD_32dp32b64xESY_NSZ_INS10_ILi2ELi4ELi3EEES13_NSR_INS5_IJS14_S1H_EEENS5_IJS1H_SB_EEEEEEENS4_39AutoVectorizingCopyWithAssumedAlignmentILi128EEENS4_14SM90_TMA_STOREES1Y_S20_S20_EEEvvEEEEvNT_6ParamsE,"aw",@nobits
	.sectionflags	@""
	.align	16
	.zero		1024


//--------------------- .nv.shared.reserved.0     --------------------------
	.section	.nv.shared.reserved.0,"aw",@nobits
	.weak		__nv_reservedSMEM_offset_0_alias
	.size		__nv_reservedSMEM_offset_0_alias, 0, 64
	.other		__nv_reservedSMEM_offset_0_alias,@"STO_CUDA_RESERVED_SHARED STV_DEFAULT"
__nv_reservedSMEM_offset_0_alias:
	.zero		0
.nv.shared.reserved.0:
	.zero		64
	.weak		__nv_reservedSMEM_tcgen05_partition
	.type		__nv_reservedSMEM_tcgen05_partition,@object
	.size		__nv_reservedSMEM_tcgen05_partition,(.L_0 - __nv_reservedSMEM_tcgen05_partition)
__nv_reservedSMEM_tcgen05_partition:
	.zero		32
.L_0:


//--------------------- .nv.global                --------------------------
	.section	.nv.global,"aw",@nobits
.nv.global:
	.type		_ZN40_INTERNAL_76c7ae75_4_k_cu_f91a30e2_289094cute1_E,@object
	.size		_ZN40_INTERNAL_76c7ae75_4_k_cu_f91a30e2_289094cute1_E,(_ZN40_INTERNAL_76c7ae75_4_k_cu_f91a30e2_289094cuda3std3__45__cpo6cbeginE - _ZN40_INTERNAL_76c7ae75_4_k_cu_f91a30e2_289094cute1_E)
_ZN40_INTERNAL_76c7ae75_4_k_cu_f91a30e2_289094cute1_E:
	.zero		1
	.type		_ZN40_INTERNAL_76c7ae75_4_k_cu_f91a30e2_289094cuda3std3__45__cpo6cbeginE,@object
	.size		_ZN40_INTERNAL_76c7ae75_4_k_cu_f91a30e2_289094cuda3std3__45__cpo6cbeginE,(_ZN40_INTERNAL_76c7ae75_4_k_cu_f91a30e2_289094cuda3std3__48in_placeE - _ZN40_INTERNAL_76c7ae75_4_k_cu_f91a30e2_289094cuda3std3__45__cpo6cbeginE)
_ZN40_INTERNAL_76c7ae75_4_k_cu_f91a30e2_289094cuda3std3__45__cpo6cbeginE:
	.zero		1
	.type		_ZN40_INTERNAL_76c7ae75_4_k_cu_f91a30e2_289094cuda3std3__48in_placeE,@object
	.size		_ZN40_INTERNAL_76c7ae75_4_k_cu_f91a30e2_289094cuda3std3__48in_placeE,(_ZN40_INTERNAL_76c7ae75_4_k_cu_f91a30e2_289094cuda3std6ranges3__45__cpo9iter_moveE - _ZN40_INTERNAL_76c7ae75_4_k_cu_f91a30e2_289094cuda3std3__48in_placeE)
_ZN40_INTERNAL_76c7ae75_4_k_cu_f91a30e2_289094cuda3std3__48in_placeE:
	.zero		1
	.type		_ZN40_INTERNAL_76c7ae75_4_k_cu_f91a30e2_289094cuda3std6ranges3__45__cpo9iter_moveE,@object
	.size		_ZN40_INTERNAL_76c7ae75_4_k_cu_f91a30e2_289094cuda3std6ranges3__45__cpo9iter_moveE,(_ZN40_INTERNAL_76c7ae75_4_k_cu_f91a30e2_289094cuda3std3__45__cpo5beginE - _ZN40_INTERNAL_76c7ae75_4_k_cu_f91a30e2_289094cuda3std6ranges3__45__cpo9iter_moveE)
_ZN40_INTERNAL_76c7ae75_4_k_cu_f91a30e2_289094cuda3std6ranges3__45__cpo9iter_moveE:
	.zero		1
	.type		_ZN40_INTERNAL_76c7ae75_4_k_cu_f91a30e2_289094cuda3std3__45__cpo5beginE,@object
	.size		_ZN40_INTERNAL_76c7ae75_4_k_cu_f91a30e2_289094cuda3std3__45__cpo5beginE,(_ZN40_INTERNAL_76c7ae75_4_k_cu_f91a30e2_289094cuda3std3__442_GLOBAL__N__76c7ae75_4_k_cu_f91a30e2_289096ignoreE - _ZN40_INTERNAL_76c7ae75_4_k_cu_f91a30e2_289094cuda3std3__45__cpo5beginE)
_ZN40_INTERNAL_76c7ae75_4_k_cu_f91a30e2_289094cuda3std3__45__cpo5beginE:
	.zero		1
	.type		_ZN40_INTERNAL_76c7ae75_4_k_cu_f91a30e2_289094cuda3std3__442_GLOBAL__N__76c7ae75_4_k_cu_f91a30e2_289096ignoreE,@object
	.size		_ZN40_INTERNAL_76c7ae75_4_k_cu_f91a30e2_289094cuda3std3__442_GLOBAL__N__76c7ae75_4_k_cu_f91a30e2_289096ignoreE,(_ZN40_INTERNAL_76c7ae75_4_k_cu_f91a30e2_289094cute7productE - _ZN40_INTERNAL_76c7ae75_4_k_cu_f91a30e2_289094cuda3std3__442_GLOBAL__N__76c7ae75_4_k_cu_f91a30e2_289096ignoreE)
_ZN40_INTERNAL_76c7ae75_4_k_cu_f91a30e2_289094cuda3std3__442_GLOBAL__N__76c7ae75_4_k_cu_f91a30e2_289096ignoreE:
	.zero		1
	.type		_ZN40_INTERNAL_76c7ae75_4_k_cu_f91a30e2_289094cute7productE,@object
	.size		_ZN40_INTERNAL_76c7ae75_4_k_cu_f91a30e2_289094cute7productE,(_ZN40_INTERNAL_76c7ae75_4_k_cu_f91a30e2_289094cuda3std3__45__cpo3endE - _ZN40_INTERNAL_76c7ae75_4_k_cu_f91a30e2_289094cute7productE)
_ZN40_INTERNAL_76c7ae75_4_k_cu_f91a30e2_289094cute7productE:
	.zero		1
	.type		_ZN40_INTERNAL_76c7ae75_4_k_cu_f91a30e2_289094cuda3std3__45__cpo3endE,@object
	.size		_ZN40_INTERNAL_76c7ae75_4_k_cu_f91a30e2_289094cuda3std3__45__cpo3endE,(_ZN40_INTERNAL_76c7ae75_4_k_cu_f91a30e2_289094cuda3std3__419piecewise_constructE - _ZN40_INTERNAL_76c7ae75_4_k_cu_f91a30e2_289094cuda3std3__45__cpo3endE)
_ZN40_INTERNAL_76c7ae75_4_k_cu_f91a30e2_289094cuda3std3__45__cpo3endE:
	.zero		1
	.type		_ZN40_INTERNAL_76c7ae75_4_k_cu_f91a30e2_289094cuda3std3__419piecewise_constructE,@object
	.size		_ZN40_INTERNAL_76c7ae75_4_k_cu_f91a30e2_289094cuda3std3__419piecewise_constructE,(_ZN40_INTERNAL_76c7ae75_4_k_cu_f91a30e2_289094cuda3std3__45__cpo4cendE - _ZN40_INTERNAL_76c7ae75_4_k_cu_f91a30e2_289094cuda3std3__419piecewise_constructE)
_ZN40_INTERNAL_76c7ae75_4_k_cu_f91a30e2_289094cuda3std3__419piecewise_constructE:
	.zero		1
	.type		_ZN40_INTERNAL_76c7ae75_4_k_cu_f91a30e2_289094cuda3std3__45__cpo4cendE,@object
	.size		_ZN40_INTERNAL_76c7ae75_4_k_cu_f91a30e2_289094cuda3std3__45__cpo4cendE,(_ZN40_INTERNAL_76c7ae75_4_k_cu_f91a30e2_289094cuda3std6ranges3__45__cpo4swapE - _ZN40_INTERNAL_76c7ae75_4_k_cu_f91a30e2_289094cuda3std3__45__cpo4cendE)
_ZN40_INTERNAL_76c7ae75_4_k_cu_f91a30e2_289094cuda3std3__45__cpo4cendE:
	.zero		1
	.type		_ZN40_INTERNAL_76c7ae75_4_k_cu_f91a30e2_289094cuda3std6ranges3__45__cpo4swapE,@object
	.size		_ZN40_INTERNAL_76c7ae75_4_k_cu_f91a30e2_289094cuda3std6ranges3__45__cpo4swapE,(.L_11 - _ZN40_INTERNAL_76c7ae75_4_k_cu_f91a30e2_289094cuda3std6ranges3__45__cpo4swapE)
_ZN40_INTERNAL_76c7ae75_4_k_cu_f91a30e2_289094cuda3std6ranges3__45__cpo4swapE:
	.zero		1
.L_11:


//--------------------- .nv.constant0._ZN7cutlass13device_kernelINS_4gemm6kernel13GemmUniversalIN4cute5tupleIJiiiiEEENS1_10collective13CollectiveMmaINS1_35MainloopSm100TmaUmmaWarpSpecializedILi14ELi2ELi2ENS5_IJNS4_1CILi1EEESB_SB_EEEEENS5_IJNSA_ILi128EEENSA_ILi256EEENSA_ILi32EEEEEEaNS5_IJlSB_lEEEaSI_NS4_8TiledMMAINS4_8MMA_AtomIJNS4_15SM100_MMA_S8_SSIaaiLi128ELi256ELNS4_4UMMA5MajorE0ELSN_0ELNSM_8SaturateE0EEEEEENS4_6LayoutISC_NS5_IJNSA_ILi0EEESS_SS_EEEEENS5_IJNS4_10UnderscoreESV_SV_EEEEENS4_13SM90_TMA_LOADENS4_14ComposedLayoutINS4_7SwizzleILi1ELi4ELi3EEENS4_18smem_ptr_flag_bitsILi8EEENSR_INS5_IJNSA_ILi8EEESG_EEENS5_IJSG_SB_EEEEEEEvNS4_8identityESY_S18_vS19_EENS_8epilogue10collective18CollectiveEpilogueINS1B_23Sm100TmaWarpSpecializedILi4ELi2ELi64ELb0ELb0EEEJSH_NS5_IJNSR_ISE_SB_EENSR_INSA_ILi64EEESB_EEEEEaSI_aSI_NS1B_6fusion15FusionCallbacksIS1F_NS1K_17LinearCombinationIaiaiLNS_15FloatRoundStyleE2EEESH_S1J_JEEENS4_5SM1004TMEM4LOAD26SM100_TMEM_LOAD_32dp32b64xESY_NSZ_INS10_ILi2ELi4ELi3EEES13_NSR_INS5_IJS14_S1H_EEENS5_IJS1H_SB_EEEEEEENS4_39AutoVectorizingCopyWithAssumedAlignmentILi128EEENS4_14SM90_TMA_STOREES1Y_S20_S20_EEEvvEEEEvNT_6ParamsE --------------------------
	.section	.nv.constant0._ZN7cutlass13device_kernelINS_4gemm6kernel13GemmUniversalIN4cute5tupleIJiiiiEEENS1_10collective13CollectiveMmaINS1_35MainloopSm100TmaUmmaWarpSpecializedILi14ELi2ELi2ENS5_IJNS4_1CILi1EEESB_SB_EEEEENS5_IJNSA_ILi128EEENSA_ILi256EEENSA_ILi32EEEEEEaNS5_IJlSB_lEEEaSI_NS4_8TiledMMAINS4_8MMA_AtomIJNS4_15SM100_MMA_S8_SSIaaiLi128ELi256ELNS4_4UMMA5MajorE0ELSN_0ELNSM_8SaturateE0EEEEEENS4_6LayoutISC_NS5_IJNSA_ILi0EEESS_SS_EEEEENS5_IJNS4_10UnderscoreESV_SV_EEEEENS4_13SM90_TMA_LOADENS4_14ComposedLayoutINS4_7SwizzleILi1ELi4ELi3EEENS4_18smem_ptr_flag_bitsILi8EEENSR_INS5_IJNSA_ILi8EEESG_EEENS5_IJSG_SB_EEEEEEEvNS4_8identityESY_S18_vS19_EENS_8epilogue10collective18CollectiveEpilogueINS1B_23Sm100TmaWarpSpecializedILi4ELi2ELi64ELb0ELb0EEEJSH_NS5_IJNSR_ISE_SB_EENSR_INSA_ILi64EEESB_EEEEEaSI_aSI_NS1B_6fusion15FusionCallbacksIS1F_NS1K_17LinearCombinationIaiaiLNS_15FloatRoundStyleE2EEESH_S1J_JEEENS4_5SM1004TMEM4LOAD26SM100_TMEM_LOAD_32dp32b64xESY_NSZ_INS10_ILi2ELi4ELi3EEES13_NSR_INS5_IJS14_S1H_EEENS5_IJS1H_SB_EEEEEEENS4_39AutoVectorizingCopyWithAssumedAlignmentILi128EEENS4_14SM90_TMA_STOREES1Y_S20_S20_EEEvvEEEEvNT_6ParamsE,"a",@progbits
	.sectionflags	@""
	.align	4
.nv.constant0._ZN7cutlass13device_kernelINS_4gemm6kernel13GemmUniversalIN4cute5tupleIJiiiiEEENS1_10collective13CollectiveMmaINS1_35MainloopSm100TmaUmmaWarpSpecializedILi14ELi2ELi2ENS5_IJNS4_1CILi1EEESB_SB_EEEEENS5_IJNSA_ILi128EEENSA_ILi256EEENSA_ILi32EEEEEEaNS5_IJlSB_lEEEaSI_NS4_8TiledMMAINS4_8MMA_AtomIJNS4_15SM100_MMA_S8_SSIaaiLi128ELi256ELNS4_4UMMA5MajorE0ELSN_0ELNSM_8SaturateE0EEEEEENS4_6LayoutISC_NS5_IJNSA_ILi0EEESS_SS_EEEEENS5_IJNS4_10UnderscoreESV_SV_EEEEENS4_13SM90_TMA_LOADENS4_14ComposedLayoutINS4_7SwizzleILi1ELi4ELi3EEENS4_18smem_ptr_flag_bitsILi8EEENSR_INS5_IJNSA_ILi8EEESG_EEENS5_IJSG_SB_EEEEEEEvNS4_8identityESY_S18_vS19_EENS_8epilogue10collective18CollectiveEpilogueINS1B_23Sm100TmaWarpSpecializedILi4ELi2ELi64ELb0ELb0EEEJSH_NS5_IJNSR_ISE_SB_EENSR_INSA_ILi64EEESB_EEEEEaSI_aSI_NS1B_6fusion15FusionCallbacksIS1F_NS1K_17LinearCombinationIaiaiLNS_15FloatRoundStyleE2EEESH_S1J_JEEENS4_5SM1004TMEM4LOAD26SM100_TMEM_LOAD_32dp32b64xESY_NSZ_INS10_ILi2ELi4ELi3EEES13_NSR_INS5_IJS14_S1H_EEENS5_IJS1H_SB_EEEEEEENS4_39AutoVectorizingCopyWithAssumedAlignmentILi128EEENS4_14SM90_TMA_STOREES1Y_S20_S20_EEEvvEEEEvNT_6ParamsE:
	.zero		2944


//--------------------- SYMBOLS --------------------------

	.type		.nv.reservedSmem.offset0,@object
	.size		.nv.reservedSmem.offset0,0x4
	.type		.nv.reservedSmem.cap,@object
	.size		.nv.reservedSmem.cap,0x4
	.type		__assertfail,@function
